//
// Generated by NVIDIA NVVM Compiler
//
// Compiler Build ID: CL-36424714
// Cuda compilation tools, release 13.0, V13.0.88
// Based on NVVM 20.0.0
//

.version 9.0
.target sm_100
.address_size 64

	// .globl	_Z13kernel_phase1Piii
// _ZZ13kernel_phase1PiiiE2sm has been demoted
// _ZZ17kernel_phase2_rowPiiiE8sm_pivot has been demoted
// _ZZ17kernel_phase2_rowPiiiE7sm_self has been demoted
// _ZZ17kernel_phase2_colPiiiiiE8sm_pivot has been demoted
// _ZZ17kernel_phase2_colPiiiiiE7sm_self has been demoted
// _ZZ13kernel_phase3PiiiiE6sm_row has been demoted
// _ZZ13kernel_phase3PiiiiE6sm_col has been demoted

.visible .entry _Z13kernel_phase1Piii(
	.param .u64 .ptr .align 1 _Z13kernel_phase1Piii_param_0,
	.param .u32 _Z13kernel_phase1Piii_param_1,
	.param .u32 _Z13kernel_phase1Piii_param_2
)
{
	.reg .pred 	%p<2>;
	.reg .b32 	%r<546>;
	.reg .b64 	%rd<17>;
	// demoted variable
	.shared .align 4 .b8 _ZZ13kernel_phase1PiiiE2sm[16640];
	ld.param.u64 	%rd3, [_Z13kernel_phase1Piii_param_0];
	ld.param.u32 	%r11, [_Z13kernel_phase1Piii_param_1];
	ld.param.u32 	%r12, [_Z13kernel_phase1Piii_param_2];
	cvta.to.global.u64 	%rd4, %rd3;
	mov.u32 	%r13, %tid.x;
	mov.u32 	%r14, %tid.y;
	shl.b32 	%r15, %r11, 6;
	cvt.s64.s32 	%rd5, %r15;
	mul.wide.s32 	%rd6, %r15, %r12;
	add.s64 	%rd7, %rd6, %rd5;
	mul.lo.s32 	%r16, %r12, %r14;
	cvt.s64.s32 	%rd8, %r16;
	add.s64 	%rd9, %rd7, %rd8;
	cvt.u64.u32 	%rd10, %r13;
	add.s64 	%rd11, %rd9, %rd10;
	shl.b64 	%rd12, %rd11, 2;
	add.s64 	%rd1, %rd4, %rd12;
	ld.global.u32 	%r17, [%rd1];
	mov.u32 	%r18, _ZZ13kernel_phase1PiiiE2sm;
	mad.lo.s32 	%r19, %r14, 260, %r18;
	shl.b32 	%r20, %r13, 2;
	add.s32 	%r1, %r19, %r20;
	st.shared.u32 	[%r1], %r17;
	ld.global.u32 	%r21, [%rd1+128];
	st.shared.u32 	[%r1+128], %r21;
	shl.b32 	%r22, %r12, 5;
	add.s32 	%r23, %r16, %r22;
	cvt.s64.s32 	%rd13, %r23;
	add.s64 	%rd14, %rd7, %rd13;
	add.s64 	%rd15, %rd14, %rd10;
	shl.b64 	%rd16, %rd15, 2;
	add.s64 	%rd2, %rd4, %rd16;
	ld.global.u32 	%r24, [%rd2];
	st.shared.u32 	[%r1+8320], %r24;
	ld.global.u32 	%r25, [%rd2+128];
	st.shared.u32 	[%r1+8448], %r25;
	bar.sync 	0;
	add.s32 	%r544, %r19, 8444;
	add.s32 	%r26, %r20, %r18;
	add.s32 	%r543, %r26, 4160;
	mov.b32 	%r545, 8320;
$L__BB0_1:
	.pragma "nounroll";
	ld.shared.u32 	%r27, [%r544+-8444];
	ld.shared.u32 	%r28, [%r544+-124];
	ld.shared.u32 	%r29, [%r543+-4160];
	ld.shared.u32 	%r30, [%r543+-4032];
	ld.shared.u32 	%r31, [%r1];
	add.s32 	%r32, %r29, %r27;
	min.s32 	%r33, %r31, %r32;
	st.shared.u32 	[%r1], %r33;
	ld.shared.u32 	%r34, [%r1+128];
	add.s32 	%r35, %r30, %r27;
	min.s32 	%r36, %r34, %r35;
	st.shared.u32 	[%r1+128], %r36;
	ld.shared.u32 	%r37, [%r1+8320];
	add.s32 	%r38, %r29, %r28;
	min.s32 	%r39, %r37, %r38;
	st.shared.u32 	[%r1+8320], %r39;
	ld.shared.u32 	%r40, [%r1+8448];
	add.s32 	%r41, %r30, %r28;
	min.s32 	%r42, %r40, %r41;
	st.shared.u32 	[%r1+8448], %r42;
	bar.sync 	0;
	ld.shared.u32 	%r43, [%r544+-8440];
	ld.shared.u32 	%r44, [%r544+-120];
	ld.shared.u32 	%r45, [%r543+-3900];
	ld.shared.u32 	%r46, [%r543+-3772];
	ld.shared.u32 	%r47, [%r1];
	add.s32 	%r48, %r45, %r43;
	min.s32 	%r49, %r47, %r48;
	st.shared.u32 	[%r1], %r49;
	ld.shared.u32 	%r50, [%r1+128];
	add.s32 	%r51, %r46, %r43;
	min.s32 	%r52, %r50, %r51;
	st.shared.u32 	[%r1+128], %r52;
	ld.shared.u32 	%r53, [%r1+8320];
	add.s32 	%r54, %r45, %r44;
	min.s32 	%r55, %r53, %r54;
	st.shared.u32 	[%r1+8320], %r55;
	ld.shared.u32 	%r56, [%r1+8448];
	add.s32 	%r57, %r46, %r44;
	min.s32 	%r58, %r56, %r57;
	st.shared.u32 	[%r1+8448], %r58;
	bar.sync 	0;
	ld.shared.u32 	%r59, [%r544+-8436];
	ld.shared.u32 	%r60, [%r544+-116];
	ld.shared.u32 	%r61, [%r543+-3640];
	ld.shared.u32 	%r62, [%r543+-3512];
	ld.shared.u32 	%r63, [%r1];
	add.s32 	%r64, %r61, %r59;
	min.s32 	%r65, %r63, %r64;
	st.shared.u32 	[%r1], %r65;
	ld.shared.u32 	%r66, [%r1+128];
	add.s32 	%r67, %r62, %r59;
	min.s32 	%r68, %r66, %r67;
	st.shared.u32 	[%r1+128], %r68;
	ld.shared.u32 	%r69, [%r1+8320];
	add.s32 	%r70, %r61, %r60;
	min.s32 	%r71, %r69, %r70;
	st.shared.u32 	[%r1+8320], %r71;
	ld.shared.u32 	%r72, [%r1+8448];
	add.s32 	%r73, %r62, %r60;
	min.s32 	%r74, %r72, %r73;
	st.shared.u32 	[%r1+8448], %r74;
	bar.sync 	0;
	ld.shared.u32 	%r75, [%r544+-8432];
	ld.shared.u32 	%r76, [%r544+-112];
	ld.shared.u32 	%r77, [%r543+-3380];
	ld.shared.u32 	%r78, [%r543+-3252];
	ld.shared.u32 	%r79, [%r1];
	add.s32 	%r80, %r77, %r75;
	min.s32 	%r81, %r79, %r80;
	st.shared.u32 	[%r1], %r81;
	ld.shared.u32 	%r82, [%r1+128];
	add.s32 	%r83, %r78, %r75;
	min.s32 	%r84, %r82, %r83;
	st.shared.u32 	[%r1+128], %r84;
	ld.shared.u32 	%r85, [%r1+8320];
	add.s32 	%r86, %r77, %r76;
	min.s32 	%r87, %r85, %r86;
	st.shared.u32 	[%r1+8320], %r87;
	ld.shared.u32 	%r88, [%r1+8448];
	add.s32 	%r89, %r78, %r76;
	min.s32 	%r90, %r88, %r89;
	st.shared.u32 	[%r1+8448], %r90;
	bar.sync 	0;
	ld.shared.u32 	%r91, [%r544+-8428];
	ld.shared.u32 	%r92, [%r544+-108];
	ld.shared.u32 	%r93, [%r543+-3120];
	ld.shared.u32 	%r94, [%r543+-2992];
	ld.shared.u32 	%r95, [%r1];
	add.s32 	%r96, %r93, %r91;
	min.s32 	%r97, %r95, %r96;
	st.shared.u32 	[%r1], %r97;
	ld.shared.u32 	%r98, [%r1+128];
	add.s32 	%r99, %r94, %r91;
	min.s32 	%r100, %r98, %r99;
	st.shared.u32 	[%r1+128], %r100;
	ld.shared.u32 	%r101, [%r1+8320];
	add.s32 	%r102, %r93, %r92;
	min.s32 	%r103, %r101, %r102;
	st.shared.u32 	[%r1+8320], %r103;
	ld.shared.u32 	%r104, [%r1+8448];
	add.s32 	%r105, %r94, %r92;
	min.s32 	%r106, %r104, %r105;
	st.shared.u32 	[%r1+8448], %r106;
	bar.sync 	0;
	ld.shared.u32 	%r107, [%r544+-8424];
	ld.shared.u32 	%r108, [%r544+-104];
	ld.shared.u32 	%r109, [%r543+-2860];
	ld.shared.u32 	%r110, [%r543+-2732];
	ld.shared.u32 	%r111, [%r1];
	add.s32 	%r112, %r109, %r107;
	min.s32 	%r113, %r111, %r112;
	st.shared.u32 	[%r1], %r113;
	ld.shared.u32 	%r114, [%r1+128];
	add.s32 	%r115, %r110, %r107;
	min.s32 	%r116, %r114, %r115;
	st.shared.u32 	[%r1+128], %r116;
	ld.shared.u32 	%r117, [%r1+8320];
	add.s32 	%r118, %r109, %r108;
	min.s32 	%r119, %r117, %r118;
	st.shared.u32 	[%r1+8320], %r119;
	ld.shared.u32 	%r120, [%r1+8448];
	add.s32 	%r121, %r110, %r108;
	min.s32 	%r122, %r120, %r121;
	st.shared.u32 	[%r1+8448], %r122;
	bar.sync 	0;
	ld.shared.u32 	%r123, [%r544+-8420];
	ld.shared.u32 	%r124, [%r544+-100];
	ld.shared.u32 	%r125, [%r543+-2600];
	ld.shared.u32 	%r126, [%r543+-2472];
	ld.shared.u32 	%r127, [%r1];
	add.s32 	%r128, %r125, %r123;
	min.s32 	%r129, %r127, %r128;
	st.shared.u32 	[%r1], %r129;
	ld.shared.u32 	%r130, [%r1+128];
	add.s32 	%r131, %r126, %r123;
	min.s32 	%r132, %r130, %r131;
	st.shared.u32 	[%r1+128], %r132;
	ld.shared.u32 	%r133, [%r1+8320];
	add.s32 	%r134, %r125, %r124;
	min.s32 	%r135, %r133, %r134;
	st.shared.u32 	[%r1+8320], %r135;
	ld.shared.u32 	%r136, [%r1+8448];
	add.s32 	%r137, %r126, %r124;
	min.s32 	%r138, %r136, %r137;
	st.shared.u32 	[%r1+8448], %r138;
	bar.sync 	0;
	ld.shared.u32 	%r139, [%r544+-8416];
	ld.shared.u32 	%r140, [%r544+-96];
	ld.shared.u32 	%r141, [%r543+-2340];
	ld.shared.u32 	%r142, [%r543+-2212];
	ld.shared.u32 	%r143, [%r1];
	add.s32 	%r144, %r141, %r139;
	min.s32 	%r145, %r143, %r144;
	st.shared.u32 	[%r1], %r145;
	ld.shared.u32 	%r146, [%r1+128];
	add.s32 	%r147, %r142, %r139;
	min.s32 	%r148, %r146, %r147;
	st.shared.u32 	[%r1+128], %r148;
	ld.shared.u32 	%r149, [%r1+8320];
	add.s32 	%r150, %r141, %r140;
	min.s32 	%r151, %r149, %r150;
	st.shared.u32 	[%r1+8320], %r151;
	ld.shared.u32 	%r152, [%r1+8448];
	add.s32 	%r153, %r142, %r140;
	min.s32 	%r154, %r152, %r153;
	st.shared.u32 	[%r1+8448], %r154;
	bar.sync 	0;
	ld.shared.u32 	%r155, [%r544+-8412];
	ld.shared.u32 	%r156, [%r544+-92];
	ld.shared.u32 	%r157, [%r543+-2080];
	ld.shared.u32 	%r158, [%r543+-1952];
	ld.shared.u32 	%r159, [%r1];
	add.s32 	%r160, %r157, %r155;
	min.s32 	%r161, %r159, %r160;
	st.shared.u32 	[%r1], %r161;
	ld.shared.u32 	%r162, [%r1+128];
	add.s32 	%r163, %r158, %r155;
	min.s32 	%r164, %r162, %r163;
	st.shared.u32 	[%r1+128], %r164;
	ld.shared.u32 	%r165, [%r1+8320];
	add.s32 	%r166, %r157, %r156;
	min.s32 	%r167, %r165, %r166;
	st.shared.u32 	[%r1+8320], %r167;
	ld.shared.u32 	%r168, [%r1+8448];
	add.s32 	%r169, %r158, %r156;
	min.s32 	%r170, %r168, %r169;
	st.shared.u32 	[%r1+8448], %r170;
	bar.sync 	0;
	ld.shared.u32 	%r171, [%r544+-8408];
	ld.shared.u32 	%r172, [%r544+-88];
	ld.shared.u32 	%r173, [%r543+-1820];
	ld.shared.u32 	%r174, [%r543+-1692];
	ld.shared.u32 	%r175, [%r1];
	add.s32 	%r176, %r173, %r171;
	min.s32 	%r177, %r175, %r176;
	st.shared.u32 	[%r1], %r177;
	ld.shared.u32 	%r178, [%r1+128];
	add.s32 	%r179, %r174, %r171;
	min.s32 	%r180, %r178, %r179;
	st.shared.u32 	[%r1+128], %r180;
	ld.shared.u32 	%r181, [%r1+8320];
	add.s32 	%r182, %r173, %r172;
	min.s32 	%r183, %r181, %r182;
	st.shared.u32 	[%r1+8320], %r183;
	ld.shared.u32 	%r184, [%r1+8448];
	add.s32 	%r185, %r174, %r172;
	min.s32 	%r186, %r184, %r185;
	st.shared.u32 	[%r1+8448], %r186;
	bar.sync 	0;
	ld.shared.u32 	%r187, [%r544+-8404];
	ld.shared.u32 	%r188, [%r544+-84];
	ld.shared.u32 	%r189, [%r543+-1560];
	ld.shared.u32 	%r190, [%r543+-1432];
	ld.shared.u32 	%r191, [%r1];
	add.s32 	%r192, %r189, %r187;
	min.s32 	%r193, %r191, %r192;
	st.shared.u32 	[%r1], %r193;
	ld.shared.u32 	%r194, [%r1+128];
	add.s32 	%r195, %r190, %r187;
	min.s32 	%r196, %r194, %r195;
	st.shared.u32 	[%r1+128], %r196;
	ld.shared.u32 	%r197, [%r1+8320];
	add.s32 	%r198, %r189, %r188;
	min.s32 	%r199, %r197, %r198;
	st.shared.u32 	[%r1+8320], %r199;
	ld.shared.u32 	%r200, [%r1+8448];
	add.s32 	%r201, %r190, %r188;
	min.s32 	%r202, %r200, %r201;
	st.shared.u32 	[%r1+8448], %r202;
	bar.sync 	0;
	ld.shared.u32 	%r203, [%r544+-8400];
	ld.shared.u32 	%r204, [%r544+-80];
	ld.shared.u32 	%r205, [%r543+-1300];
	ld.shared.u32 	%r206, [%r543+-1172];
	ld.shared.u32 	%r207, [%r1];
	add.s32 	%r208, %r205, %r203;
	min.s32 	%r209, %r207, %r208;
	st.shared.u32 	[%r1], %r209;
	ld.shared.u32 	%r210, [%r1+128];
	add.s32 	%r211, %r206, %r203;
	min.s32 	%r212, %r210, %r211;
	st.shared.u32 	[%r1+128], %r212;
	ld.shared.u32 	%r213, [%r1+8320];
	add.s32 	%r214, %r205, %r204;
	min.s32 	%r215, %r213, %r214;
	st.shared.u32 	[%r1+8320], %r215;
	ld.shared.u32 	%r216, [%r1+8448];
	add.s32 	%r217, %r206, %r204;
	min.s32 	%r218, %r216, %r217;
	st.shared.u32 	[%r1+8448], %r218;
	bar.sync 	0;
	ld.shared.u32 	%r219, [%r544+-8396];
	ld.shared.u32 	%r220, [%r544+-76];
	ld.shared.u32 	%r221, [%r543+-1040];
	ld.shared.u32 	%r222, [%r543+-912];
	ld.shared.u32 	%r223, [%r1];
	add.s32 	%r224, %r221, %r219;
	min.s32 	%r225, %r223, %r224;
	st.shared.u32 	[%r1], %r225;
	ld.shared.u32 	%r226, [%r1+128];
	add.s32 	%r227, %r222, %r219;
	min.s32 	%r228, %r226, %r227;
	st.shared.u32 	[%r1+128], %r228;
	ld.shared.u32 	%r229, [%r1+8320];
	add.s32 	%r230, %r221, %r220;
	min.s32 	%r231, %r229, %r230;
	st.shared.u32 	[%r1+8320], %r231;
	ld.shared.u32 	%r232, [%r1+8448];
	add.s32 	%r233, %r222, %r220;
	min.s32 	%r234, %r232, %r233;
	st.shared.u32 	[%r1+8448], %r234;
	bar.sync 	0;
	ld.shared.u32 	%r235, [%r544+-8392];
	ld.shared.u32 	%r236, [%r544+-72];
	ld.shared.u32 	%r237, [%r543+-780];
	ld.shared.u32 	%r238, [%r543+-652];
	ld.shared.u32 	%r239, [%r1];
	add.s32 	%r240, %r237, %r235;
	min.s32 	%r241, %r239, %r240;
	st.shared.u32 	[%r1], %r241;
	ld.shared.u32 	%r242, [%r1+128];
	add.s32 	%r243, %r238, %r235;
	min.s32 	%r244, %r242, %r243;
	st.shared.u32 	[%r1+128], %r244;
	ld.shared.u32 	%r245, [%r1+8320];
	add.s32 	%r246, %r237, %r236;
	min.s32 	%r247, %r245, %r246;
	st.shared.u32 	[%r1+8320], %r247;
	ld.shared.u32 	%r248, [%r1+8448];
	add.s32 	%r249, %r238, %r236;
	min.s32 	%r250, %r248, %r249;
	st.shared.u32 	[%r1+8448], %r250;
	bar.sync 	0;
	ld.shared.u32 	%r251, [%r544+-8388];
	ld.shared.u32 	%r252, [%r544+-68];
	ld.shared.u32 	%r253, [%r543+-520];
	ld.shared.u32 	%r254, [%r543+-392];
	ld.shared.u32 	%r255, [%r1];
	add.s32 	%r256, %r253, %r251;
	min.s32 	%r257, %r255, %r256;
	st.shared.u32 	[%r1], %r257;
	ld.shared.u32 	%r258, [%r1+128];
	add.s32 	%r259, %r254, %r251;
	min.s32 	%r260, %r258, %r259;
	st.shared.u32 	[%r1+128], %r260;
	ld.shared.u32 	%r261, [%r1+8320];
	add.s32 	%r262, %r253, %r252;
	min.s32 	%r263, %r261, %r262;
	st.shared.u32 	[%r1+8320], %r263;
	ld.shared.u32 	%r264, [%r1+8448];
	add.s32 	%r265, %r254, %r252;
	min.s32 	%r266, %r264, %r265;
	st.shared.u32 	[%r1+8448], %r266;
	bar.sync 	0;
	ld.shared.u32 	%r267, [%r544+-8384];
	ld.shared.u32 	%r268, [%r544+-64];
	ld.shared.u32 	%r269, [%r543+-260];
	ld.shared.u32 	%r270, [%r543+-132];
	ld.shared.u32 	%r271, [%r1];
	add.s32 	%r272, %r269, %r267;
	min.s32 	%r273, %r271, %r272;
	st.shared.u32 	[%r1], %r273;
	ld.shared.u32 	%r274, [%r1+128];
	add.s32 	%r275, %r270, %r267;
	min.s32 	%r276, %r274, %r275;
	st.shared.u32 	[%r1+128], %r276;
	ld.shared.u32 	%r277, [%r1+8320];
	add.s32 	%r278, %r269, %r268;
	min.s32 	%r279, %r277, %r278;
	st.shared.u32 	[%r1+8320], %r279;
	ld.shared.u32 	%r280, [%r1+8448];
	add.s32 	%r281, %r270, %r268;
	min.s32 	%r282, %r280, %r281;
	st.shared.u32 	[%r1+8448], %r282;
	bar.sync 	0;
	ld.shared.u32 	%r283, [%r544+-8380];
	ld.shared.u32 	%r284, [%r544+-60];
	ld.shared.u32 	%r285, [%r543];
	ld.shared.u32 	%r286, [%r543+128];
	ld.shared.u32 	%r287, [%r1];
	add.s32 	%r288, %r285, %r283;
	min.s32 	%r289, %r287, %r288;
	st.shared.u32 	[%r1], %r289;
	ld.shared.u32 	%r290, [%r1+128];
	add.s32 	%r291, %r286, %r283;
	min.s32 	%r292, %r290, %r291;
	st.shared.u32 	[%r1+128], %r292;
	ld.shared.u32 	%r293, [%r1+8320];
	add.s32 	%r294, %r285, %r284;
	min.s32 	%r295, %r293, %r294;
	st.shared.u32 	[%r1+8320], %r295;
	ld.shared.u32 	%r296, [%r1+8448];
	add.s32 	%r297, %r286, %r284;
	min.s32 	%r298, %r296, %r297;
	st.shared.u32 	[%r1+8448], %r298;
	bar.sync 	0;
	ld.shared.u32 	%r299, [%r544+-8376];
	ld.shared.u32 	%r300, [%r544+-56];
	ld.shared.u32 	%r301, [%r543+260];
	ld.shared.u32 	%r302, [%r543+388];
	ld.shared.u32 	%r303, [%r1];
	add.s32 	%r304, %r301, %r299;
	min.s32 	%r305, %r303, %r304;
	st.shared.u32 	[%r1], %r305;
	ld.shared.u32 	%r306, [%r1+128];
	add.s32 	%r307, %r302, %r299;
	min.s32 	%r308, %r306, %r307;
	st.shared.u32 	[%r1+128], %r308;
	ld.shared.u32 	%r309, [%r1+8320];
	add.s32 	%r310, %r301, %r300;
	min.s32 	%r311, %r309, %r310;
	st.shared.u32 	[%r1+8320], %r311;
	ld.shared.u32 	%r312, [%r1+8448];
	add.s32 	%r313, %r302, %r300;
	min.s32 	%r314, %r312, %r313;
	st.shared.u32 	[%r1+8448], %r314;
	bar.sync 	0;
	ld.shared.u32 	%r315, [%r544+-8372];
	ld.shared.u32 	%r316, [%r544+-52];
	ld.shared.u32 	%r317, [%r543+520];
	ld.shared.u32 	%r318, [%r543+648];
	ld.shared.u32 	%r319, [%r1];
	add.s32 	%r320, %r317, %r315;
	min.s32 	%r321, %r319, %r320;
	st.shared.u32 	[%r1], %r321;
	ld.shared.u32 	%r322, [%r1+128];
	add.s32 	%r323, %r318, %r315;
	min.s32 	%r324, %r322, %r323;
	st.shared.u32 	[%r1+128], %r324;
	ld.shared.u32 	%r325, [%r1+8320];
	add.s32 	%r326, %r317, %r316;
	min.s32 	%r327, %r325, %r326;
	st.shared.u32 	[%r1+8320], %r327;
	ld.shared.u32 	%r328, [%r1+8448];
	add.s32 	%r329, %r318, %r316;
	min.s32 	%r330, %r328, %r329;
	st.shared.u32 	[%r1+8448], %r330;
	bar.sync 	0;
	ld.shared.u32 	%r331, [%r544+-8368];
	ld.shared.u32 	%r332, [%r544+-48];
	ld.shared.u32 	%r333, [%r543+780];
	ld.shared.u32 	%r334, [%r543+908];
	ld.shared.u32 	%r335, [%r1];
	add.s32 	%r336, %r333, %r331;
	min.s32 	%r337, %r335, %r336;
	st.shared.u32 	[%r1], %r337;
	ld.shared.u32 	%r338, [%r1+128];
	add.s32 	%r339, %r334, %r331;
	min.s32 	%r340, %r338, %r339;
	st.shared.u32 	[%r1+128], %r340;
	ld.shared.u32 	%r341, [%r1+8320];
	add.s32 	%r342, %r333, %r332;
	min.s32 	%r343, %r341, %r342;
	st.shared.u32 	[%r1+8320], %r343;
	ld.shared.u32 	%r344, [%r1+8448];
	add.s32 	%r345, %r334, %r332;
	min.s32 	%r346, %r344, %r345;
	st.shared.u32 	[%r1+8448], %r346;
	bar.sync 	0;
	ld.shared.u32 	%r347, [%r544+-8364];
	ld.shared.u32 	%r348, [%r544+-44];
	ld.shared.u32 	%r349, [%r543+1040];
	ld.shared.u32 	%r350, [%r543+1168];
	ld.shared.u32 	%r351, [%r1];
	add.s32 	%r352, %r349, %r347;
	min.s32 	%r353, %r351, %r352;
	st.shared.u32 	[%r1], %r353;
	ld.shared.u32 	%r354, [%r1+128];
	add.s32 	%r355, %r350, %r347;
	min.s32 	%r356, %r354, %r355;
	st.shared.u32 	[%r1+128], %r356;
	ld.shared.u32 	%r357, [%r1+8320];
	add.s32 	%r358, %r349, %r348;
	min.s32 	%r359, %r357, %r358;
	st.shared.u32 	[%r1+8320], %r359;
	ld.shared.u32 	%r360, [%r1+8448];
	add.s32 	%r361, %r350, %r348;
	min.s32 	%r362, %r360, %r361;
	st.shared.u32 	[%r1+8448], %r362;
	bar.sync 	0;
	ld.shared.u32 	%r363, [%r544+-8360];
	ld.shared.u32 	%r364, [%r544+-40];
	ld.shared.u32 	%r365, [%r543+1300];
	ld.shared.u32 	%r366, [%r543+1428];
	ld.shared.u32 	%r367, [%r1];
	add.s32 	%r368, %r365, %r363;
	min.s32 	%r369, %r367, %r368;
	st.shared.u32 	[%r1], %r369;
	ld.shared.u32 	%r370, [%r1+128];
	add.s32 	%r371, %r366, %r363;
	min.s32 	%r372, %r370, %r371;
	st.shared.u32 	[%r1+128], %r372;
	ld.shared.u32 	%r373, [%r1+8320];
	add.s32 	%r374, %r365, %r364;
	min.s32 	%r375, %r373, %r374;
	st.shared.u32 	[%r1+8320], %r375;
	ld.shared.u32 	%r376, [%r1+8448];
	add.s32 	%r377, %r366, %r364;
	min.s32 	%r378, %r376, %r377;
	st.shared.u32 	[%r1+8448], %r378;
	bar.sync 	0;
	ld.shared.u32 	%r379, [%r544+-8356];
	ld.shared.u32 	%r380, [%r544+-36];
	ld.shared.u32 	%r381, [%r543+1560];
	ld.shared.u32 	%r382, [%r543+1688];
	ld.shared.u32 	%r383, [%r1];
	add.s32 	%r384, %r381, %r379;
	min.s32 	%r385, %r383, %r384;
	st.shared.u32 	[%r1], %r385;
	ld.shared.u32 	%r386, [%r1+128];
	add.s32 	%r387, %r382, %r379;
	min.s32 	%r388, %r386, %r387;
	st.shared.u32 	[%r1+128], %r388;
	ld.shared.u32 	%r389, [%r1+8320];
	add.s32 	%r390, %r381, %r380;
	min.s32 	%r391, %r389, %r390;
	st.shared.u32 	[%r1+8320], %r391;
	ld.shared.u32 	%r392, [%r1+8448];
	add.s32 	%r393, %r382, %r380;
	min.s32 	%r394, %r392, %r393;
	st.shared.u32 	[%r1+8448], %r394;
	bar.sync 	0;
	ld.shared.u32 	%r395, [%r544+-8352];
	ld.shared.u32 	%r396, [%r544+-32];
	ld.shared.u32 	%r397, [%r543+1820];
	ld.shared.u32 	%r398, [%r543+1948];
	ld.shared.u32 	%r399, [%r1];
	add.s32 	%r400, %r397, %r395;
	min.s32 	%r401, %r399, %r400;
	st.shared.u32 	[%r1], %r401;
	ld.shared.u32 	%r402, [%r1+128];
	add.s32 	%r403, %r398, %r395;
	min.s32 	%r404, %r402, %r403;
	st.shared.u32 	[%r1+128], %r404;
	ld.shared.u32 	%r405, [%r1+8320];
	add.s32 	%r406, %r397, %r396;
	min.s32 	%r407, %r405, %r406;
	st.shared.u32 	[%r1+8320], %r407;
	ld.shared.u32 	%r408, [%r1+8448];
	add.s32 	%r409, %r398, %r396;
	min.s32 	%r410, %r408, %r409;
	st.shared.u32 	[%r1+8448], %r410;
	bar.sync 	0;
	ld.shared.u32 	%r411, [%r544+-8348];
	ld.shared.u32 	%r412, [%r544+-28];
	ld.shared.u32 	%r413, [%r543+2080];
	ld.shared.u32 	%r414, [%r543+2208];
	ld.shared.u32 	%r415, [%r1];
	add.s32 	%r416, %r413, %r411;
	min.s32 	%r417, %r415, %r416;
	st.shared.u32 	[%r1], %r417;
	ld.shared.u32 	%r418, [%r1+128];
	add.s32 	%r419, %r414, %r411;
	min.s32 	%r420, %r418, %r419;
	st.shared.u32 	[%r1+128], %r420;
	ld.shared.u32 	%r421, [%r1+8320];
	add.s32 	%r422, %r413, %r412;
	min.s32 	%r423, %r421, %r422;
	st.shared.u32 	[%r1+8320], %r423;
	ld.shared.u32 	%r424, [%r1+8448];
	add.s32 	%r425, %r414, %r412;
	min.s32 	%r426, %r424, %r425;
	st.shared.u32 	[%r1+8448], %r426;
	bar.sync 	0;
	ld.shared.u32 	%r427, [%r544+-8344];
	ld.shared.u32 	%r428, [%r544+-24];
	ld.shared.u32 	%r429, [%r543+2340];
	ld.shared.u32 	%r430, [%r543+2468];
	ld.shared.u32 	%r431, [%r1];
	add.s32 	%r432, %r429, %r427;
	min.s32 	%r433, %r431, %r432;
	st.shared.u32 	[%r1], %r433;
	ld.shared.u32 	%r434, [%r1+128];
	add.s32 	%r435, %r430, %r427;
	min.s32 	%r436, %r434, %r435;
	st.shared.u32 	[%r1+128], %r436;
	ld.shared.u32 	%r437, [%r1+8320];
	add.s32 	%r438, %r429, %r428;
	min.s32 	%r439, %r437, %r438;
	st.shared.u32 	[%r1+8320], %r439;
	ld.shared.u32 	%r440, [%r1+8448];
	add.s32 	%r441, %r430, %r428;
	min.s32 	%r442, %r440, %r441;
	st.shared.u32 	[%r1+8448], %r442;
	bar.sync 	0;
	ld.shared.u32 	%r443, [%r544+-8340];
	ld.shared.u32 	%r444, [%r544+-20];
	ld.shared.u32 	%r445, [%r543+2600];
	ld.shared.u32 	%r446, [%r543+2728];
	ld.shared.u32 	%r447, [%r1];
	add.s32 	%r448, %r445, %r443;
	min.s32 	%r449, %r447, %r448;
	st.shared.u32 	[%r1], %r449;
	ld.shared.u32 	%r450, [%r1+128];
	add.s32 	%r451, %r446, %r443;
	min.s32 	%r452, %r450, %r451;
	st.shared.u32 	[%r1+128], %r452;
	ld.shared.u32 	%r453, [%r1+8320];
	add.s32 	%r454, %r445, %r444;
	min.s32 	%r455, %r453, %r454;
	st.shared.u32 	[%r1+8320], %r455;
	ld.shared.u32 	%r456, [%r1+8448];
	add.s32 	%r457, %r446, %r444;
	min.s32 	%r458, %r456, %r457;
	st.shared.u32 	[%r1+8448], %r458;
	bar.sync 	0;
	ld.shared.u32 	%r459, [%r544+-8336];
	ld.shared.u32 	%r460, [%r544+-16];
	ld.shared.u32 	%r461, [%r543+2860];
	ld.shared.u32 	%r462, [%r543+2988];
	ld.shared.u32 	%r463, [%r1];
	add.s32 	%r464, %r461, %r459;
	min.s32 	%r465, %r463, %r464;
	st.shared.u32 	[%r1], %r465;
	ld.shared.u32 	%r466, [%r1+128];
	add.s32 	%r467, %r462, %r459;
	min.s32 	%r468, %r466, %r467;
	st.shared.u32 	[%r1+128], %r468;
	ld.shared.u32 	%r469, [%r1+8320];
	add.s32 	%r470, %r461, %r460;
	min.s32 	%r471, %r469, %r470;
	st.shared.u32 	[%r1+8320], %r471;
	ld.shared.u32 	%r472, [%r1+8448];
	add.s32 	%r473, %r462, %r460;
	min.s32 	%r474, %r472, %r473;
	st.shared.u32 	[%r1+8448], %r474;
	bar.sync 	0;
	ld.shared.u32 	%r475, [%r544+-8332];
	ld.shared.u32 	%r476, [%r544+-12];
	ld.shared.u32 	%r477, [%r543+3120];
	ld.shared.u32 	%r478, [%r543+3248];
	ld.shared.u32 	%r479, [%r1];
	add.s32 	%r480, %r477, %r475;
	min.s32 	%r481, %r479, %r480;
	st.shared.u32 	[%r1], %r481;
	ld.shared.u32 	%r482, [%r1+128];
	add.s32 	%r483, %r478, %r475;
	min.s32 	%r484, %r482, %r483;
	st.shared.u32 	[%r1+128], %r484;
	ld.shared.u32 	%r485, [%r1+8320];
	add.s32 	%r486, %r477, %r476;
	min.s32 	%r487, %r485, %r486;
	st.shared.u32 	[%r1+8320], %r487;
	ld.shared.u32 	%r488, [%r1+8448];
	add.s32 	%r489, %r478, %r476;
	min.s32 	%r490, %r488, %r489;
	st.shared.u32 	[%r1+8448], %r490;
	bar.sync 	0;
	ld.shared.u32 	%r491, [%r544+-8328];
	ld.shared.u32 	%r492, [%r544+-8];
	ld.shared.u32 	%r493, [%r543+3380];
	ld.shared.u32 	%r494, [%r543+3508];
	ld.shared.u32 	%r495, [%r1];
	add.s32 	%r496, %r493, %r491;
	min.s32 	%r497, %r495, %r496;
	st.shared.u32 	[%r1], %r497;
	ld.shared.u32 	%r498, [%r1+128];
	add.s32 	%r499, %r494, %r491;
	min.s32 	%r500, %r498, %r499;
	st.shared.u32 	[%r1+128], %r500;
	ld.shared.u32 	%r501, [%r1+8320];
	add.s32 	%r502, %r493, %r492;
	min.s32 	%r503, %r501, %r502;
	st.shared.u32 	[%r1+8320], %r503;
	ld.shared.u32 	%r504, [%r1+8448];
	add.s32 	%r505, %r494, %r492;
	min.s32 	%r506, %r504, %r505;
	st.shared.u32 	[%r1+8448], %r506;
	bar.sync 	0;
	ld.shared.u32 	%r507, [%r544+-8324];
	ld.shared.u32 	%r508, [%r544+-4];
	ld.shared.u32 	%r509, [%r543+3640];
	ld.shared.u32 	%r510, [%r543+3768];
	ld.shared.u32 	%r511, [%r1];
	add.s32 	%r512, %r509, %r507;
	min.s32 	%r513, %r511, %r512;
	st.shared.u32 	[%r1], %r513;
	ld.shared.u32 	%r514, [%r1+128];
	add.s32 	%r515, %r510, %r507;
	min.s32 	%r516, %r514, %r515;
	st.shared.u32 	[%r1+128], %r516;
	ld.shared.u32 	%r517, [%r1+8320];
	add.s32 	%r518, %r509, %r508;
	min.s32 	%r519, %r517, %r518;
	st.shared.u32 	[%r1+8320], %r519;
	ld.shared.u32 	%r520, [%r1+8448];
	add.s32 	%r521, %r510, %r508;
	min.s32 	%r522, %r520, %r521;
	st.shared.u32 	[%r1+8448], %r522;
	bar.sync 	0;
	ld.shared.u32 	%r523, [%r544+-8320];
	ld.shared.u32 	%r524, [%r544];
	ld.shared.u32 	%r525, [%r543+3900];
	ld.shared.u32 	%r526, [%r543+4028];
	ld.shared.u32 	%r527, [%r1];
	add.s32 	%r528, %r525, %r523;
	min.s32 	%r529, %r527, %r528;
	st.shared.u32 	[%r1], %r529;
	ld.shared.u32 	%r530, [%r1+128];
	add.s32 	%r531, %r526, %r523;
	min.s32 	%r532, %r530, %r531;
	st.shared.u32 	[%r1+128], %r532;
	ld.shared.u32 	%r533, [%r1+8320];
	add.s32 	%r534, %r525, %r524;
	min.s32 	%r535, %r533, %r534;
	st.shared.u32 	[%r1+8320], %r535;
	ld.shared.u32 	%r536, [%r1+8448];
	add.s32 	%r537, %r526, %r524;
	min.s32 	%r538, %r536, %r537;
	st.shared.u32 	[%r1+8448], %r538;
	bar.sync 	0;
	add.s32 	%r545, %r545, 128;
	add.s32 	%r544, %r544, 128;
	add.s32 	%r543, %r543, 8320;
	setp.ne.s32 	%p1, %r545, 8576;
	@%p1 bra 	$L__BB0_1;
	ld.shared.u32 	%r539, [%r1];
	st.global.u32 	[%rd1], %r539;
	ld.shared.u32 	%r540, [%r1+128];
	st.global.u32 	[%rd1+128], %r540;
	ld.shared.u32 	%r541, [%r1+8320];
	st.global.u32 	[%rd2], %r541;
	ld.shared.u32 	%r542, [%r1+8448];
	st.global.u32 	[%rd2+128], %r542;
	ret;

}
	// .globl	_Z17kernel_phase2_rowPiii
.visible .entry _Z17kernel_phase2_rowPiii(
	.param .u64 .ptr .align 1 _Z17kernel_phase2_rowPiii_param_0,
	.param .u32 _Z17kernel_phase2_rowPiii_param_1,
	.param .u32 _Z17kernel_phase2_rowPiii_param_2
)
{
	.reg .pred 	%p<3>;
	.reg .b32 	%r<556>;
	.reg .b64 	%rd<27>;
	// demoted variable
	.shared .align 4 .b8 _ZZ17kernel_phase2_rowPiiiE8sm_pivot[16384];
	// demoted variable
	.shared .align 4 .b8 _ZZ17kernel_phase2_rowPiiiE7sm_self[16384];
	ld.param.u64 	%rd3, [_Z17kernel_phase2_rowPiii_param_0];
	ld.param.u32 	%r11, [_Z17kernel_phase2_rowPiii_param_1];
	ld.param.u32 	%r12, [_Z17kernel_phase2_rowPiii_param_2];
	mov.u32 	%r1, %ctaid.x;
	setp.eq.s32 	%p1, %r1, %r11;
	@%p1 bra 	$L__BB1_4;
	cvta.to.global.u64 	%rd4, %rd3;
	mov.u32 	%r14, %tid.x;
	mov.u32 	%r15, %tid.y;
	shl.b32 	%r16, %r11, 6;
	cvt.s64.s32 	%rd5, %r16;
	mul.wide.s32 	%rd6, %r16, %r12;
	add.s64 	%rd7, %rd6, %rd5;
	shl.b32 	%r17, %r1, 6;
	cvt.u64.u32 	%rd8, %r17;
	add.s64 	%rd9, %rd6, %rd8;
	mul.lo.s32 	%r18, %r12, %r15;
	cvt.s64.s32 	%rd10, %r18;
	add.s64 	%rd11, %rd7, %rd10;
	cvt.u64.u32 	%rd12, %r14;
	add.s64 	%rd13, %rd11, %rd12;
	shl.b64 	%rd14, %rd13, 2;
	add.s64 	%rd15, %rd4, %rd14;
	ld.global.u32 	%r19, [%rd15];
	shl.b32 	%r20, %r15, 8;
	mov.u32 	%r21, _ZZ17kernel_phase2_rowPiiiE8sm_pivot;
	add.s32 	%r22, %r21, %r20;
	shl.b32 	%r23, %r14, 2;
	add.s32 	%r24, %r22, %r23;
	st.shared.u32 	[%r24], %r19;
	ld.global.u32 	%r25, [%rd15+128];
	st.shared.u32 	[%r24+128], %r25;
	shl.b32 	%r26, %r12, 5;
	add.s32 	%r27, %r18, %r26;
	cvt.s64.s32 	%rd16, %r27;
	add.s64 	%rd17, %rd7, %rd16;
	add.s64 	%rd18, %rd17, %rd12;
	shl.b64 	%rd19, %rd18, 2;
	add.s64 	%rd20, %rd4, %rd19;
	ld.global.u32 	%r28, [%rd20];
	st.shared.u32 	[%r24+8192], %r28;
	ld.global.u32 	%r29, [%rd20+128];
	st.shared.u32 	[%r24+8320], %r29;
	add.s64 	%rd21, %rd9, %rd10;
	add.s64 	%rd22, %rd21, %rd12;
	shl.b64 	%rd23, %rd22, 2;
	add.s64 	%rd1, %rd4, %rd23;
	ld.global.u32 	%r30, [%rd1];
	mov.u32 	%r31, _ZZ17kernel_phase2_rowPiiiE7sm_self;
	add.s32 	%r32, %r31, %r20;
	add.s32 	%r2, %r32, %r23;
	st.shared.u32 	[%r2], %r30;
	ld.global.u32 	%r33, [%rd1+128];
	st.shared.u32 	[%r2+128], %r33;
	add.s64 	%rd24, %rd9, %rd16;
	add.s64 	%rd25, %rd24, %rd12;
	shl.b64 	%rd26, %rd25, 2;
	add.s64 	%rd2, %rd4, %rd26;
	ld.global.u32 	%r34, [%rd2];
	st.shared.u32 	[%r2+8192], %r34;
	ld.global.u32 	%r35, [%rd2+128];
	st.shared.u32 	[%r2+8320], %r35;
	bar.sync 	0;
	add.s32 	%r554, %r22, 8192;
	add.s32 	%r36, %r23, %r31;
	add.s32 	%r553, %r36, 4096;
	mov.b32 	%r555, 8192;
$L__BB1_2:
	.pragma "nounroll";
	ld.shared.u32 	%r37, [%r554+-8192];
	ld.shared.u32 	%r38, [%r554];
	ld.shared.u32 	%r39, [%r553+-4096];
	ld.shared.u32 	%r40, [%r553+-3968];
	ld.shared.u32 	%r41, [%r2];
	add.s32 	%r42, %r39, %r37;
	min.s32 	%r43, %r41, %r42;
	st.shared.u32 	[%r2], %r43;
	ld.shared.u32 	%r44, [%r2+128];
	add.s32 	%r45, %r40, %r37;
	min.s32 	%r46, %r44, %r45;
	st.shared.u32 	[%r2+128], %r46;
	ld.shared.u32 	%r47, [%r2+8192];
	add.s32 	%r48, %r39, %r38;
	min.s32 	%r49, %r47, %r48;
	st.shared.u32 	[%r2+8192], %r49;
	ld.shared.u32 	%r50, [%r2+8320];
	add.s32 	%r51, %r40, %r38;
	min.s32 	%r52, %r50, %r51;
	st.shared.u32 	[%r2+8320], %r52;
	bar.sync 	0;
	ld.shared.u32 	%r53, [%r554+-8188];
	ld.shared.u32 	%r54, [%r554+4];
	ld.shared.u32 	%r55, [%r553+-3840];
	ld.shared.u32 	%r56, [%r553+-3712];
	ld.shared.u32 	%r57, [%r2];
	add.s32 	%r58, %r55, %r53;
	min.s32 	%r59, %r57, %r58;
	st.shared.u32 	[%r2], %r59;
	ld.shared.u32 	%r60, [%r2+128];
	add.s32 	%r61, %r56, %r53;
	min.s32 	%r62, %r60, %r61;
	st.shared.u32 	[%r2+128], %r62;
	ld.shared.u32 	%r63, [%r2+8192];
	add.s32 	%r64, %r55, %r54;
	min.s32 	%r65, %r63, %r64;
	st.shared.u32 	[%r2+8192], %r65;
	ld.shared.u32 	%r66, [%r2+8320];
	add.s32 	%r67, %r56, %r54;
	min.s32 	%r68, %r66, %r67;
	st.shared.u32 	[%r2+8320], %r68;
	bar.sync 	0;
	ld.shared.u32 	%r69, [%r554+-8184];
	ld.shared.u32 	%r70, [%r554+8];
	ld.shared.u32 	%r71, [%r553+-3584];
	ld.shared.u32 	%r72, [%r553+-3456];
	ld.shared.u32 	%r73, [%r2];
	add.s32 	%r74, %r71, %r69;
	min.s32 	%r75, %r73, %r74;
	st.shared.u32 	[%r2], %r75;
	ld.shared.u32 	%r76, [%r2+128];
	add.s32 	%r77, %r72, %r69;
	min.s32 	%r78, %r76, %r77;
	st.shared.u32 	[%r2+128], %r78;
	ld.shared.u32 	%r79, [%r2+8192];
	add.s32 	%r80, %r71, %r70;
	min.s32 	%r81, %r79, %r80;
	st.shared.u32 	[%r2+8192], %r81;
	ld.shared.u32 	%r82, [%r2+8320];
	add.s32 	%r83, %r72, %r70;
	min.s32 	%r84, %r82, %r83;
	st.shared.u32 	[%r2+8320], %r84;
	bar.sync 	0;
	ld.shared.u32 	%r85, [%r554+-8180];
	ld.shared.u32 	%r86, [%r554+12];
	ld.shared.u32 	%r87, [%r553+-3328];
	ld.shared.u32 	%r88, [%r553+-3200];
	ld.shared.u32 	%r89, [%r2];
	add.s32 	%r90, %r87, %r85;
	min.s32 	%r91, %r89, %r90;
	st.shared.u32 	[%r2], %r91;
	ld.shared.u32 	%r92, [%r2+128];
	add.s32 	%r93, %r88, %r85;
	min.s32 	%r94, %r92, %r93;
	st.shared.u32 	[%r2+128], %r94;
	ld.shared.u32 	%r95, [%r2+8192];
	add.s32 	%r96, %r87, %r86;
	min.s32 	%r97, %r95, %r96;
	st.shared.u32 	[%r2+8192], %r97;
	ld.shared.u32 	%r98, [%r2+8320];
	add.s32 	%r99, %r88, %r86;
	min.s32 	%r100, %r98, %r99;
	st.shared.u32 	[%r2+8320], %r100;
	bar.sync 	0;
	ld.shared.u32 	%r101, [%r554+-8176];
	ld.shared.u32 	%r102, [%r554+16];
	ld.shared.u32 	%r103, [%r553+-3072];
	ld.shared.u32 	%r104, [%r553+-2944];
	ld.shared.u32 	%r105, [%r2];
	add.s32 	%r106, %r103, %r101;
	min.s32 	%r107, %r105, %r106;
	st.shared.u32 	[%r2], %r107;
	ld.shared.u32 	%r108, [%r2+128];
	add.s32 	%r109, %r104, %r101;
	min.s32 	%r110, %r108, %r109;
	st.shared.u32 	[%r2+128], %r110;
	ld.shared.u32 	%r111, [%r2+8192];
	add.s32 	%r112, %r103, %r102;
	min.s32 	%r113, %r111, %r112;
	st.shared.u32 	[%r2+8192], %r113;
	ld.shared.u32 	%r114, [%r2+8320];
	add.s32 	%r115, %r104, %r102;
	min.s32 	%r116, %r114, %r115;
	st.shared.u32 	[%r2+8320], %r116;
	bar.sync 	0;
	ld.shared.u32 	%r117, [%r554+-8172];
	ld.shared.u32 	%r118, [%r554+20];
	ld.shared.u32 	%r119, [%r553+-2816];
	ld.shared.u32 	%r120, [%r553+-2688];
	ld.shared.u32 	%r121, [%r2];
	add.s32 	%r122, %r119, %r117;
	min.s32 	%r123, %r121, %r122;
	st.shared.u32 	[%r2], %r123;
	ld.shared.u32 	%r124, [%r2+128];
	add.s32 	%r125, %r120, %r117;
	min.s32 	%r126, %r124, %r125;
	st.shared.u32 	[%r2+128], %r126;
	ld.shared.u32 	%r127, [%r2+8192];
	add.s32 	%r128, %r119, %r118;
	min.s32 	%r129, %r127, %r128;
	st.shared.u32 	[%r2+8192], %r129;
	ld.shared.u32 	%r130, [%r2+8320];
	add.s32 	%r131, %r120, %r118;
	min.s32 	%r132, %r130, %r131;
	st.shared.u32 	[%r2+8320], %r132;
	bar.sync 	0;
	ld.shared.u32 	%r133, [%r554+-8168];
	ld.shared.u32 	%r134, [%r554+24];
	ld.shared.u32 	%r135, [%r553+-2560];
	ld.shared.u32 	%r136, [%r553+-2432];
	ld.shared.u32 	%r137, [%r2];
	add.s32 	%r138, %r135, %r133;
	min.s32 	%r139, %r137, %r138;
	st.shared.u32 	[%r2], %r139;
	ld.shared.u32 	%r140, [%r2+128];
	add.s32 	%r141, %r136, %r133;
	min.s32 	%r142, %r140, %r141;
	st.shared.u32 	[%r2+128], %r142;
	ld.shared.u32 	%r143, [%r2+8192];
	add.s32 	%r144, %r135, %r134;
	min.s32 	%r145, %r143, %r144;
	st.shared.u32 	[%r2+8192], %r145;
	ld.shared.u32 	%r146, [%r2+8320];
	add.s32 	%r147, %r136, %r134;
	min.s32 	%r148, %r146, %r147;
	st.shared.u32 	[%r2+8320], %r148;
	bar.sync 	0;
	ld.shared.u32 	%r149, [%r554+-8164];
	ld.shared.u32 	%r150, [%r554+28];
	ld.shared.u32 	%r151, [%r553+-2304];
	ld.shared.u32 	%r152, [%r553+-2176];
	ld.shared.u32 	%r153, [%r2];
	add.s32 	%r154, %r151, %r149;
	min.s32 	%r155, %r153, %r154;
	st.shared.u32 	[%r2], %r155;
	ld.shared.u32 	%r156, [%r2+128];
	add.s32 	%r157, %r152, %r149;
	min.s32 	%r158, %r156, %r157;
	st.shared.u32 	[%r2+128], %r158;
	ld.shared.u32 	%r159, [%r2+8192];
	add.s32 	%r160, %r151, %r150;
	min.s32 	%r161, %r159, %r160;
	st.shared.u32 	[%r2+8192], %r161;
	ld.shared.u32 	%r162, [%r2+8320];
	add.s32 	%r163, %r152, %r150;
	min.s32 	%r164, %r162, %r163;
	st.shared.u32 	[%r2+8320], %r164;
	bar.sync 	0;
	ld.shared.u32 	%r165, [%r554+-8160];
	ld.shared.u32 	%r166, [%r554+32];
	ld.shared.u32 	%r167, [%r553+-2048];
	ld.shared.u32 	%r168, [%r553+-1920];
	ld.shared.u32 	%r169, [%r2];
	add.s32 	%r170, %r167, %r165;
	min.s32 	%r171, %r169, %r170;
	st.shared.u32 	[%r2], %r171;
	ld.shared.u32 	%r172, [%r2+128];
	add.s32 	%r173, %r168, %r165;
	min.s32 	%r174, %r172, %r173;
	st.shared.u32 	[%r2+128], %r174;
	ld.shared.u32 	%r175, [%r2+8192];
	add.s32 	%r176, %r167, %r166;
	min.s32 	%r177, %r175, %r176;
	st.shared.u32 	[%r2+8192], %r177;
	ld.shared.u32 	%r178, [%r2+8320];
	add.s32 	%r179, %r168, %r166;
	min.s32 	%r180, %r178, %r179;
	st.shared.u32 	[%r2+8320], %r180;
	bar.sync 	0;
	ld.shared.u32 	%r181, [%r554+-8156];
	ld.shared.u32 	%r182, [%r554+36];
	ld.shared.u32 	%r183, [%r553+-1792];
	ld.shared.u32 	%r184, [%r553+-1664];
	ld.shared.u32 	%r185, [%r2];
	add.s32 	%r186, %r183, %r181;
	min.s32 	%r187, %r185, %r186;
	st.shared.u32 	[%r2], %r187;
	ld.shared.u32 	%r188, [%r2+128];
	add.s32 	%r189, %r184, %r181;
	min.s32 	%r190, %r188, %r189;
	st.shared.u32 	[%r2+128], %r190;
	ld.shared.u32 	%r191, [%r2+8192];
	add.s32 	%r192, %r183, %r182;
	min.s32 	%r193, %r191, %r192;
	st.shared.u32 	[%r2+8192], %r193;
	ld.shared.u32 	%r194, [%r2+8320];
	add.s32 	%r195, %r184, %r182;
	min.s32 	%r196, %r194, %r195;
	st.shared.u32 	[%r2+8320], %r196;
	bar.sync 	0;
	ld.shared.u32 	%r197, [%r554+-8152];
	ld.shared.u32 	%r198, [%r554+40];
	ld.shared.u32 	%r199, [%r553+-1536];
	ld.shared.u32 	%r200, [%r553+-1408];
	ld.shared.u32 	%r201, [%r2];
	add.s32 	%r202, %r199, %r197;
	min.s32 	%r203, %r201, %r202;
	st.shared.u32 	[%r2], %r203;
	ld.shared.u32 	%r204, [%r2+128];
	add.s32 	%r205, %r200, %r197;
	min.s32 	%r206, %r204, %r205;
	st.shared.u32 	[%r2+128], %r206;
	ld.shared.u32 	%r207, [%r2+8192];
	add.s32 	%r208, %r199, %r198;
	min.s32 	%r209, %r207, %r208;
	st.shared.u32 	[%r2+8192], %r209;
	ld.shared.u32 	%r210, [%r2+8320];
	add.s32 	%r211, %r200, %r198;
	min.s32 	%r212, %r210, %r211;
	st.shared.u32 	[%r2+8320], %r212;
	bar.sync 	0;
	ld.shared.u32 	%r213, [%r554+-8148];
	ld.shared.u32 	%r214, [%r554+44];
	ld.shared.u32 	%r215, [%r553+-1280];
	ld.shared.u32 	%r216, [%r553+-1152];
	ld.shared.u32 	%r217, [%r2];
	add.s32 	%r218, %r215, %r213;
	min.s32 	%r219, %r217, %r218;
	st.shared.u32 	[%r2], %r219;
	ld.shared.u32 	%r220, [%r2+128];
	add.s32 	%r221, %r216, %r213;
	min.s32 	%r222, %r220, %r221;
	st.shared.u32 	[%r2+128], %r222;
	ld.shared.u32 	%r223, [%r2+8192];
	add.s32 	%r224, %r215, %r214;
	min.s32 	%r225, %r223, %r224;
	st.shared.u32 	[%r2+8192], %r225;
	ld.shared.u32 	%r226, [%r2+8320];
	add.s32 	%r227, %r216, %r214;
	min.s32 	%r228, %r226, %r227;
	st.shared.u32 	[%r2+8320], %r228;
	bar.sync 	0;
	ld.shared.u32 	%r229, [%r554+-8144];
	ld.shared.u32 	%r230, [%r554+48];
	ld.shared.u32 	%r231, [%r553+-1024];
	ld.shared.u32 	%r232, [%r553+-896];
	ld.shared.u32 	%r233, [%r2];
	add.s32 	%r234, %r231, %r229;
	min.s32 	%r235, %r233, %r234;
	st.shared.u32 	[%r2], %r235;
	ld.shared.u32 	%r236, [%r2+128];
	add.s32 	%r237, %r232, %r229;
	min.s32 	%r238, %r236, %r237;
	st.shared.u32 	[%r2+128], %r238;
	ld.shared.u32 	%r239, [%r2+8192];
	add.s32 	%r240, %r231, %r230;
	min.s32 	%r241, %r239, %r240;
	st.shared.u32 	[%r2+8192], %r241;
	ld.shared.u32 	%r242, [%r2+8320];
	add.s32 	%r243, %r232, %r230;
	min.s32 	%r244, %r242, %r243;
	st.shared.u32 	[%r2+8320], %r244;
	bar.sync 	0;
	ld.shared.u32 	%r245, [%r554+-8140];
	ld.shared.u32 	%r246, [%r554+52];
	ld.shared.u32 	%r247, [%r553+-768];
	ld.shared.u32 	%r248, [%r553+-640];
	ld.shared.u32 	%r249, [%r2];
	add.s32 	%r250, %r247, %r245;
	min.s32 	%r251, %r249, %r250;
	st.shared.u32 	[%r2], %r251;
	ld.shared.u32 	%r252, [%r2+128];
	add.s32 	%r253, %r248, %r245;
	min.s32 	%r254, %r252, %r253;
	st.shared.u32 	[%r2+128], %r254;
	ld.shared.u32 	%r255, [%r2+8192];
	add.s32 	%r256, %r247, %r246;
	min.s32 	%r257, %r255, %r256;
	st.shared.u32 	[%r2+8192], %r257;
	ld.shared.u32 	%r258, [%r2+8320];
	add.s32 	%r259, %r248, %r246;
	min.s32 	%r260, %r258, %r259;
	st.shared.u32 	[%r2+8320], %r260;
	bar.sync 	0;
	ld.shared.u32 	%r261, [%r554+-8136];
	ld.shared.u32 	%r262, [%r554+56];
	ld.shared.u32 	%r263, [%r553+-512];
	ld.shared.u32 	%r264, [%r553+-384];
	ld.shared.u32 	%r265, [%r2];
	add.s32 	%r266, %r263, %r261;
	min.s32 	%r267, %r265, %r266;
	st.shared.u32 	[%r2], %r267;
	ld.shared.u32 	%r268, [%r2+128];
	add.s32 	%r269, %r264, %r261;
	min.s32 	%r270, %r268, %r269;
	st.shared.u32 	[%r2+128], %r270;
	ld.shared.u32 	%r271, [%r2+8192];
	add.s32 	%r272, %r263, %r262;
	min.s32 	%r273, %r271, %r272;
	st.shared.u32 	[%r2+8192], %r273;
	ld.shared.u32 	%r274, [%r2+8320];
	add.s32 	%r275, %r264, %r262;
	min.s32 	%r276, %r274, %r275;
	st.shared.u32 	[%r2+8320], %r276;
	bar.sync 	0;
	ld.shared.u32 	%r277, [%r554+-8132];
	ld.shared.u32 	%r278, [%r554+60];
	ld.shared.u32 	%r279, [%r553+-256];
	ld.shared.u32 	%r280, [%r553+-128];
	ld.shared.u32 	%r281, [%r2];
	add.s32 	%r282, %r279, %r277;
	min.s32 	%r283, %r281, %r282;
	st.shared.u32 	[%r2], %r283;
	ld.shared.u32 	%r284, [%r2+128];
	add.s32 	%r285, %r280, %r277;
	min.s32 	%r286, %r284, %r285;
	st.shared.u32 	[%r2+128], %r286;
	ld.shared.u32 	%r287, [%r2+8192];
	add.s32 	%r288, %r279, %r278;
	min.s32 	%r289, %r287, %r288;
	st.shared.u32 	[%r2+8192], %r289;
	ld.shared.u32 	%r290, [%r2+8320];
	add.s32 	%r291, %r280, %r278;
	min.s32 	%r292, %r290, %r291;
	st.shared.u32 	[%r2+8320], %r292;
	bar.sync 	0;
	ld.shared.u32 	%r293, [%r554+-8128];
	ld.shared.u32 	%r294, [%r554+64];
	ld.shared.u32 	%r295, [%r553];
	ld.shared.u32 	%r296, [%r553+128];
	ld.shared.u32 	%r297, [%r2];
	add.s32 	%r298, %r295, %r293;
	min.s32 	%r299, %r297, %r298;
	st.shared.u32 	[%r2], %r299;
	ld.shared.u32 	%r300, [%r2+128];
	add.s32 	%r301, %r296, %r293;
	min.s32 	%r302, %r300, %r301;
	st.shared.u32 	[%r2+128], %r302;
	ld.shared.u32 	%r303, [%r2+8192];
	add.s32 	%r304, %r295, %r294;
	min.s32 	%r305, %r303, %r304;
	st.shared.u32 	[%r2+8192], %r305;
	ld.shared.u32 	%r306, [%r2+8320];
	add.s32 	%r307, %r296, %r294;
	min.s32 	%r308, %r306, %r307;
	st.shared.u32 	[%r2+8320], %r308;
	bar.sync 	0;
	ld.shared.u32 	%r309, [%r554+-8124];
	ld.shared.u32 	%r310, [%r554+68];
	ld.shared.u32 	%r311, [%r553+256];
	ld.shared.u32 	%r312, [%r553+384];
	ld.shared.u32 	%r313, [%r2];
	add.s32 	%r314, %r311, %r309;
	min.s32 	%r315, %r313, %r314;
	st.shared.u32 	[%r2], %r315;
	ld.shared.u32 	%r316, [%r2+128];
	add.s32 	%r317, %r312, %r309;
	min.s32 	%r318, %r316, %r317;
	st.shared.u32 	[%r2+128], %r318;
	ld.shared.u32 	%r319, [%r2+8192];
	add.s32 	%r320, %r311, %r310;
	min.s32 	%r321, %r319, %r320;
	st.shared.u32 	[%r2+8192], %r321;
	ld.shared.u32 	%r322, [%r2+8320];
	add.s32 	%r323, %r312, %r310;
	min.s32 	%r324, %r322, %r323;
	st.shared.u32 	[%r2+8320], %r324;
	bar.sync 	0;
	ld.shared.u32 	%r325, [%r554+-8120];
	ld.shared.u32 	%r326, [%r554+72];
	ld.shared.u32 	%r327, [%r553+512];
	ld.shared.u32 	%r328, [%r553+640];
	ld.shared.u32 	%r329, [%r2];
	add.s32 	%r330, %r327, %r325;
	min.s32 	%r331, %r329, %r330;
	st.shared.u32 	[%r2], %r331;
	ld.shared.u32 	%r332, [%r2+128];
	add.s32 	%r333, %r328, %r325;
	min.s32 	%r334, %r332, %r333;
	st.shared.u32 	[%r2+128], %r334;
	ld.shared.u32 	%r335, [%r2+8192];
	add.s32 	%r336, %r327, %r326;
	min.s32 	%r337, %r335, %r336;
	st.shared.u32 	[%r2+8192], %r337;
	ld.shared.u32 	%r338, [%r2+8320];
	add.s32 	%r339, %r328, %r326;
	min.s32 	%r340, %r338, %r339;
	st.shared.u32 	[%r2+8320], %r340;
	bar.sync 	0;
	ld.shared.u32 	%r341, [%r554+-8116];
	ld.shared.u32 	%r342, [%r554+76];
	ld.shared.u32 	%r343, [%r553+768];
	ld.shared.u32 	%r344, [%r553+896];
	ld.shared.u32 	%r345, [%r2];
	add.s32 	%r346, %r343, %r341;
	min.s32 	%r347, %r345, %r346;
	st.shared.u32 	[%r2], %r347;
	ld.shared.u32 	%r348, [%r2+128];
	add.s32 	%r349, %r344, %r341;
	min.s32 	%r350, %r348, %r349;
	st.shared.u32 	[%r2+128], %r350;
	ld.shared.u32 	%r351, [%r2+8192];
	add.s32 	%r352, %r343, %r342;
	min.s32 	%r353, %r351, %r352;
	st.shared.u32 	[%r2+8192], %r353;
	ld.shared.u32 	%r354, [%r2+8320];
	add.s32 	%r355, %r344, %r342;
	min.s32 	%r356, %r354, %r355;
	st.shared.u32 	[%r2+8320], %r356;
	bar.sync 	0;
	ld.shared.u32 	%r357, [%r554+-8112];
	ld.shared.u32 	%r358, [%r554+80];
	ld.shared.u32 	%r359, [%r553+1024];
	ld.shared.u32 	%r360, [%r553+1152];
	ld.shared.u32 	%r361, [%r2];
	add.s32 	%r362, %r359, %r357;
	min.s32 	%r363, %r361, %r362;
	st.shared.u32 	[%r2], %r363;
	ld.shared.u32 	%r364, [%r2+128];
	add.s32 	%r365, %r360, %r357;
	min.s32 	%r366, %r364, %r365;
	st.shared.u32 	[%r2+128], %r366;
	ld.shared.u32 	%r367, [%r2+8192];
	add.s32 	%r368, %r359, %r358;
	min.s32 	%r369, %r367, %r368;
	st.shared.u32 	[%r2+8192], %r369;
	ld.shared.u32 	%r370, [%r2+8320];
	add.s32 	%r371, %r360, %r358;
	min.s32 	%r372, %r370, %r371;
	st.shared.u32 	[%r2+8320], %r372;
	bar.sync 	0;
	ld.shared.u32 	%r373, [%r554+-8108];
	ld.shared.u32 	%r374, [%r554+84];
	ld.shared.u32 	%r375, [%r553+1280];
	ld.shared.u32 	%r376, [%r553+1408];
	ld.shared.u32 	%r377, [%r2];
	add.s32 	%r378, %r375, %r373;
	min.s32 	%r379, %r377, %r378;
	st.shared.u32 	[%r2], %r379;
	ld.shared.u32 	%r380, [%r2+128];
	add.s32 	%r381, %r376, %r373;
	min.s32 	%r382, %r380, %r381;
	st.shared.u32 	[%r2+128], %r382;
	ld.shared.u32 	%r383, [%r2+8192];
	add.s32 	%r384, %r375, %r374;
	min.s32 	%r385, %r383, %r384;
	st.shared.u32 	[%r2+8192], %r385;
	ld.shared.u32 	%r386, [%r2+8320];
	add.s32 	%r387, %r376, %r374;
	min.s32 	%r388, %r386, %r387;
	st.shared.u32 	[%r2+8320], %r388;
	bar.sync 	0;
	ld.shared.u32 	%r389, [%r554+-8104];
	ld.shared.u32 	%r390, [%r554+88];
	ld.shared.u32 	%r391, [%r553+1536];
	ld.shared.u32 	%r392, [%r553+1664];
	ld.shared.u32 	%r393, [%r2];
	add.s32 	%r394, %r391, %r389;
	min.s32 	%r395, %r393, %r394;
	st.shared.u32 	[%r2], %r395;
	ld.shared.u32 	%r396, [%r2+128];
	add.s32 	%r397, %r392, %r389;
	min.s32 	%r398, %r396, %r397;
	st.shared.u32 	[%r2+128], %r398;
	ld.shared.u32 	%r399, [%r2+8192];
	add.s32 	%r400, %r391, %r390;
	min.s32 	%r401, %r399, %r400;
	st.shared.u32 	[%r2+8192], %r401;
	ld.shared.u32 	%r402, [%r2+8320];
	add.s32 	%r403, %r392, %r390;
	min.s32 	%r404, %r402, %r403;
	st.shared.u32 	[%r2+8320], %r404;
	bar.sync 	0;
	ld.shared.u32 	%r405, [%r554+-8100];
	ld.shared.u32 	%r406, [%r554+92];
	ld.shared.u32 	%r407, [%r553+1792];
	ld.shared.u32 	%r408, [%r553+1920];
	ld.shared.u32 	%r409, [%r2];
	add.s32 	%r410, %r407, %r405;
	min.s32 	%r411, %r409, %r410;
	st.shared.u32 	[%r2], %r411;
	ld.shared.u32 	%r412, [%r2+128];
	add.s32 	%r413, %r408, %r405;
	min.s32 	%r414, %r412, %r413;
	st.shared.u32 	[%r2+128], %r414;
	ld.shared.u32 	%r415, [%r2+8192];
	add.s32 	%r416, %r407, %r406;
	min.s32 	%r417, %r415, %r416;
	st.shared.u32 	[%r2+8192], %r417;
	ld.shared.u32 	%r418, [%r2+8320];
	add.s32 	%r419, %r408, %r406;
	min.s32 	%r420, %r418, %r419;
	st.shared.u32 	[%r2+8320], %r420;
	bar.sync 	0;
	ld.shared.u32 	%r421, [%r554+-8096];
	ld.shared.u32 	%r422, [%r554+96];
	ld.shared.u32 	%r423, [%r553+2048];
	ld.shared.u32 	%r424, [%r553+2176];
	ld.shared.u32 	%r425, [%r2];
	add.s32 	%r426, %r423, %r421;
	min.s32 	%r427, %r425, %r426;
	st.shared.u32 	[%r2], %r427;
	ld.shared.u32 	%r428, [%r2+128];
	add.s32 	%r429, %r424, %r421;
	min.s32 	%r430, %r428, %r429;
	st.shared.u32 	[%r2+128], %r430;
	ld.shared.u32 	%r431, [%r2+8192];
	add.s32 	%r432, %r423, %r422;
	min.s32 	%r433, %r431, %r432;
	st.shared.u32 	[%r2+8192], %r433;
	ld.shared.u32 	%r434, [%r2+8320];
	add.s32 	%r435, %r424, %r422;
	min.s32 	%r436, %r434, %r435;
	st.shared.u32 	[%r2+8320], %r436;
	bar.sync 	0;
	ld.shared.u32 	%r437, [%r554+-8092];
	ld.shared.u32 	%r438, [%r554+100];
	ld.shared.u32 	%r439, [%r553+2304];
	ld.shared.u32 	%r440, [%r553+2432];
	ld.shared.u32 	%r441, [%r2];
	add.s32 	%r442, %r439, %r437;
	min.s32 	%r443, %r441, %r442;
	st.shared.u32 	[%r2], %r443;
	ld.shared.u32 	%r444, [%r2+128];
	add.s32 	%r445, %r440, %r437;
	min.s32 	%r446, %r444, %r445;
	st.shared.u32 	[%r2+128], %r446;
	ld.shared.u32 	%r447, [%r2+8192];
	add.s32 	%r448, %r439, %r438;
	min.s32 	%r449, %r447, %r448;
	st.shared.u32 	[%r2+8192], %r449;
	ld.shared.u32 	%r450, [%r2+8320];
	add.s32 	%r451, %r440, %r438;
	min.s32 	%r452, %r450, %r451;
	st.shared.u32 	[%r2+8320], %r452;
	bar.sync 	0;
	ld.shared.u32 	%r453, [%r554+-8088];
	ld.shared.u32 	%r454, [%r554+104];
	ld.shared.u32 	%r455, [%r553+2560];
	ld.shared.u32 	%r456, [%r553+2688];
	ld.shared.u32 	%r457, [%r2];
	add.s32 	%r458, %r455, %r453;
	min.s32 	%r459, %r457, %r458;
	st.shared.u32 	[%r2], %r459;
	ld.shared.u32 	%r460, [%r2+128];
	add.s32 	%r461, %r456, %r453;
	min.s32 	%r462, %r460, %r461;
	st.shared.u32 	[%r2+128], %r462;
	ld.shared.u32 	%r463, [%r2+8192];
	add.s32 	%r464, %r455, %r454;
	min.s32 	%r465, %r463, %r464;
	st.shared.u32 	[%r2+8192], %r465;
	ld.shared.u32 	%r466, [%r2+8320];
	add.s32 	%r467, %r456, %r454;
	min.s32 	%r468, %r466, %r467;
	st.shared.u32 	[%r2+8320], %r468;
	bar.sync 	0;
	ld.shared.u32 	%r469, [%r554+-8084];
	ld.shared.u32 	%r470, [%r554+108];
	ld.shared.u32 	%r471, [%r553+2816];
	ld.shared.u32 	%r472, [%r553+2944];
	ld.shared.u32 	%r473, [%r2];
	add.s32 	%r474, %r471, %r469;
	min.s32 	%r475, %r473, %r474;
	st.shared.u32 	[%r2], %r475;
	ld.shared.u32 	%r476, [%r2+128];
	add.s32 	%r477, %r472, %r469;
	min.s32 	%r478, %r476, %r477;
	st.shared.u32 	[%r2+128], %r478;
	ld.shared.u32 	%r479, [%r2+8192];
	add.s32 	%r480, %r471, %r470;
	min.s32 	%r481, %r479, %r480;
	st.shared.u32 	[%r2+8192], %r481;
	ld.shared.u32 	%r482, [%r2+8320];
	add.s32 	%r483, %r472, %r470;
	min.s32 	%r484, %r482, %r483;
	st.shared.u32 	[%r2+8320], %r484;
	bar.sync 	0;
	ld.shared.u32 	%r485, [%r554+-8080];
	ld.shared.u32 	%r486, [%r554+112];
	ld.shared.u32 	%r487, [%r553+3072];
	ld.shared.u32 	%r488, [%r553+3200];
	ld.shared.u32 	%r489, [%r2];
	add.s32 	%r490, %r487, %r485;
	min.s32 	%r491, %r489, %r490;
	st.shared.u32 	[%r2], %r491;
	ld.shared.u32 	%r492, [%r2+128];
	add.s32 	%r493, %r488, %r485;
	min.s32 	%r494, %r492, %r493;
	st.shared.u32 	[%r2+128], %r494;
	ld.shared.u32 	%r495, [%r2+8192];
	add.s32 	%r496, %r487, %r486;
	min.s32 	%r497, %r495, %r496;
	st.shared.u32 	[%r2+8192], %r497;
	ld.shared.u32 	%r498, [%r2+8320];
	add.s32 	%r499, %r488, %r486;
	min.s32 	%r500, %r498, %r499;
	st.shared.u32 	[%r2+8320], %r500;
	bar.sync 	0;
	ld.shared.u32 	%r501, [%r554+-8076];
	ld.shared.u32 	%r502, [%r554+116];
	ld.shared.u32 	%r503, [%r553+3328];
	ld.shared.u32 	%r504, [%r553+3456];
	ld.shared.u32 	%r505, [%r2];
	add.s32 	%r506, %r503, %r501;
	min.s32 	%r507, %r505, %r506;
	st.shared.u32 	[%r2], %r507;
	ld.shared.u32 	%r508, [%r2+128];
	add.s32 	%r509, %r504, %r501;
	min.s32 	%r510, %r508, %r509;
	st.shared.u32 	[%r2+128], %r510;
	ld.shared.u32 	%r511, [%r2+8192];
	add.s32 	%r512, %r503, %r502;
	min.s32 	%r513, %r511, %r512;
	st.shared.u32 	[%r2+8192], %r513;
	ld.shared.u32 	%r514, [%r2+8320];
	add.s32 	%r515, %r504, %r502;
	min.s32 	%r516, %r514, %r515;
	st.shared.u32 	[%r2+8320], %r516;
	bar.sync 	0;
	ld.shared.u32 	%r517, [%r554+-8072];
	ld.shared.u32 	%r518, [%r554+120];
	ld.shared.u32 	%r519, [%r553+3584];
	ld.shared.u32 	%r520, [%r553+3712];
	ld.shared.u32 	%r521, [%r2];
	add.s32 	%r522, %r519, %r517;
	min.s32 	%r523, %r521, %r522;
	st.shared.u32 	[%r2], %r523;
	ld.shared.u32 	%r524, [%r2+128];
	add.s32 	%r525, %r520, %r517;
	min.s32 	%r526, %r524, %r525;
	st.shared.u32 	[%r2+128], %r526;
	ld.shared.u32 	%r527, [%r2+8192];
	add.s32 	%r528, %r519, %r518;
	min.s32 	%r529, %r527, %r528;
	st.shared.u32 	[%r2+8192], %r529;
	ld.shared.u32 	%r530, [%r2+8320];
	add.s32 	%r531, %r520, %r518;
	min.s32 	%r532, %r530, %r531;
	st.shared.u32 	[%r2+8320], %r532;
	bar.sync 	0;
	ld.shared.u32 	%r533, [%r554+-8068];
	ld.shared.u32 	%r534, [%r554+124];
	ld.shared.u32 	%r535, [%r553+3840];
	ld.shared.u32 	%r536, [%r553+3968];
	ld.shared.u32 	%r537, [%r2];
	add.s32 	%r538, %r535, %r533;
	min.s32 	%r539, %r537, %r538;
	st.shared.u32 	[%r2], %r539;
	ld.shared.u32 	%r540, [%r2+128];
	add.s32 	%r541, %r536, %r533;
	min.s32 	%r542, %r540, %r541;
	st.shared.u32 	[%r2+128], %r542;
	ld.shared.u32 	%r543, [%r2+8192];
	add.s32 	%r544, %r535, %r534;
	min.s32 	%r545, %r543, %r544;
	st.shared.u32 	[%r2+8192], %r545;
	ld.shared.u32 	%r546, [%r2+8320];
	add.s32 	%r547, %r536, %r534;
	min.s32 	%r548, %r546, %r547;
	st.shared.u32 	[%r2+8320], %r548;
	bar.sync 	0;
	add.s32 	%r555, %r555, 128;
	add.s32 	%r554, %r554, 128;
	add.s32 	%r553, %r553, 8192;
	setp.ne.s32 	%p2, %r555, 8448;
	@%p2 bra 	$L__BB1_2;
	ld.shared.u32 	%r549, [%r2];
	st.global.u32 	[%rd1], %r549;
	ld.shared.u32 	%r550, [%r2+128];
	st.global.u32 	[%rd1+128], %r550;
	ld.shared.u32 	%r551, [%r2+8192];
	st.global.u32 	[%rd2], %r551;
	ld.shared.u32 	%r552, [%r2+8320];
	st.global.u32 	[%rd2+128], %r552;
$L__BB1_4:
	ret;

}
	// .globl	_Z17kernel_phase2_colPiiiii
.visible .entry _Z17kernel_phase2_colPiiiii(
	.param .u64 .ptr .align 1 _Z17kernel_phase2_colPiiiii_param_0,
	.param .u32 _Z17kernel_phase2_colPiiiii_param_1,
	.param .u32 _Z17kernel_phase2_colPiiiii_param_2,
	.param .u32 _Z17kernel_phase2_colPiiiii_param_3,
	.param .u32 _Z17kernel_phase2_colPiiiii_param_4
)
{
	.reg .pred 	%p<5>;
	.reg .b32 	%r<442>;
	.reg .b64 	%rd<27>;
	// demoted variable
	.shared .align 4 .b8 _ZZ17kernel_phase2_colPiiiiiE8sm_pivot[16384];
	// demoted variable
	.shared .align 4 .b8 _ZZ17kernel_phase2_colPiiiiiE7sm_self[16384];
	ld.param.u64 	%rd3, [_Z17kernel_phase2_colPiiiii_param_0];
	ld.param.u32 	%r23, [_Z17kernel_phase2_colPiiiii_param_1];
	ld.param.u32 	%r24, [_Z17kernel_phase2_colPiiiii_param_2];
	ld.param.u32 	%r25, [_Z17kernel_phase2_colPiiiii_param_3];
	ld.param.u32 	%r26, [_Z17kernel_phase2_colPiiiii_param_4];
	mov.u32 	%r27, %ctaid.x;
	add.s32 	%r28, %r25, %r27;
	setp.eq.s32 	%p1, %r28, %r23;
	add.s32 	%r29, %r26, %r25;
	setp.ge.s32 	%p2, %r28, %r29;
	or.pred  	%p3, %p1, %p2;
	@%p3 bra 	$L__BB2_4;
	mov.u32 	%r32, %tid.x;
	mov.u32 	%r33, %tid.y;
	cvta.to.global.u64 	%rd4, %rd3;
	shl.b32 	%r34, %r23, 6;
	cvt.s64.s32 	%rd5, %r34;
	mul.wide.s32 	%rd6, %r34, %r24;
	add.s64 	%rd7, %rd6, %rd5;
	shl.b32 	%r35, %r28, 6;
	mul.wide.s32 	%rd8, %r35, %r24;
	add.s64 	%rd9, %rd8, %rd5;
	mul.lo.s32 	%r36, %r24, %r33;
	cvt.s64.s32 	%rd10, %r36;
	add.s64 	%rd11, %rd7, %rd10;
	cvt.u64.u32 	%rd12, %r32;
	add.s64 	%rd13, %rd11, %rd12;
	shl.b64 	%rd14, %rd13, 2;
	add.s64 	%rd15, %rd4, %rd14;
	ld.global.u32 	%r37, [%rd15];
	shl.b32 	%r38, %r33, 8;
	mov.u32 	%r39, _ZZ17kernel_phase2_colPiiiiiE8sm_pivot;
	add.s32 	%r40, %r39, %r38;
	shl.b32 	%r41, %r32, 2;
	add.s32 	%r42, %r40, %r41;
	st.shared.u32 	[%r42], %r37;
	ld.global.u32 	%r43, [%rd15+128];
	st.shared.u32 	[%r42+128], %r43;
	shl.b32 	%r44, %r24, 5;
	add.s32 	%r45, %r36, %r44;
	cvt.s64.s32 	%rd16, %r45;
	add.s64 	%rd17, %rd7, %rd16;
	add.s64 	%rd18, %rd17, %rd12;
	shl.b64 	%rd19, %rd18, 2;
	add.s64 	%rd20, %rd4, %rd19;
	ld.global.u32 	%r46, [%rd20];
	st.shared.u32 	[%r42+8192], %r46;
	ld.global.u32 	%r47, [%rd20+128];
	st.shared.u32 	[%r42+8320], %r47;
	add.s64 	%rd21, %rd9, %rd10;
	add.s64 	%rd22, %rd21, %rd12;
	shl.b64 	%rd23, %rd22, 2;
	add.s64 	%rd1, %rd4, %rd23;
	ld.global.u32 	%r48, [%rd1];
	mov.u32 	%r49, _ZZ17kernel_phase2_colPiiiiiE7sm_self;
	add.s32 	%r50, %r49, %r38;
	add.s32 	%r2, %r50, %r41;
	st.shared.u32 	[%r2], %r48;
	ld.global.u32 	%r51, [%rd1+128];
	st.shared.u32 	[%r2+128], %r51;
	add.s64 	%rd24, %rd9, %rd16;
	add.s64 	%rd25, %rd24, %rd12;
	shl.b64 	%rd26, %rd25, 2;
	add.s64 	%rd2, %rd4, %rd26;
	ld.global.u32 	%r52, [%rd2];
	st.shared.u32 	[%r2+8192], %r52;
	ld.global.u32 	%r53, [%rd2+128];
	st.shared.u32 	[%r2+8320], %r53;
	bar.sync 	0;
	ld.shared.u32 	%r441, [%r2];
	ld.shared.u32 	%r440, [%r2+128];
	ld.shared.u32 	%r439, [%r2+8192];
	ld.shared.u32 	%r438, [%r2+8320];
	add.s32 	%r54, %r41, %r39;
	add.s32 	%r436, %r54, 4096;
	add.s32 	%r435, %r50, 8192;
	mov.b32 	%r437, 4096;
$L__BB2_2:
	.pragma "nounroll";
	ld.shared.u32 	%r55, [%r436+-4096];
	ld.shared.u32 	%r56, [%r436+-3968];
	ld.shared.u32 	%r57, [%r435+-8192];
	ld.shared.u32 	%r58, [%r435];
	add.s32 	%r59, %r57, %r55;
	min.s32 	%r60, %r441, %r59;
	st.shared.u32 	[%r2], %r60;
	add.s32 	%r61, %r57, %r56;
	min.s32 	%r62, %r440, %r61;
	st.shared.u32 	[%r2+128], %r62;
	add.s32 	%r63, %r58, %r55;
	min.s32 	%r64, %r439, %r63;
	st.shared.u32 	[%r2+8192], %r64;
	add.s32 	%r65, %r58, %r56;
	min.s32 	%r66, %r438, %r65;
	st.shared.u32 	[%r2+8320], %r66;
	ld.shared.u32 	%r67, [%r436+-3840];
	ld.shared.u32 	%r68, [%r436+-3712];
	ld.shared.u32 	%r69, [%r435+-8188];
	ld.shared.u32 	%r70, [%r435+4];
	add.s32 	%r71, %r69, %r67;
	min.s32 	%r72, %r60, %r71;
	st.shared.u32 	[%r2], %r72;
	add.s32 	%r73, %r69, %r68;
	min.s32 	%r74, %r62, %r73;
	st.shared.u32 	[%r2+128], %r74;
	add.s32 	%r75, %r70, %r67;
	min.s32 	%r76, %r64, %r75;
	st.shared.u32 	[%r2+8192], %r76;
	add.s32 	%r77, %r70, %r68;
	min.s32 	%r78, %r66, %r77;
	st.shared.u32 	[%r2+8320], %r78;
	ld.shared.u32 	%r79, [%r436+-3584];
	ld.shared.u32 	%r80, [%r436+-3456];
	ld.shared.u32 	%r81, [%r435+-8184];
	ld.shared.u32 	%r82, [%r435+8];
	add.s32 	%r83, %r81, %r79;
	min.s32 	%r84, %r72, %r83;
	st.shared.u32 	[%r2], %r84;
	add.s32 	%r85, %r81, %r80;
	min.s32 	%r86, %r74, %r85;
	st.shared.u32 	[%r2+128], %r86;
	add.s32 	%r87, %r82, %r79;
	min.s32 	%r88, %r76, %r87;
	st.shared.u32 	[%r2+8192], %r88;
	add.s32 	%r89, %r82, %r80;
	min.s32 	%r90, %r78, %r89;
	st.shared.u32 	[%r2+8320], %r90;
	ld.shared.u32 	%r91, [%r436+-3328];
	ld.shared.u32 	%r92, [%r436+-3200];
	ld.shared.u32 	%r93, [%r435+-8180];
	ld.shared.u32 	%r94, [%r435+12];
	add.s32 	%r95, %r93, %r91;
	min.s32 	%r96, %r84, %r95;
	st.shared.u32 	[%r2], %r96;
	add.s32 	%r97, %r93, %r92;
	min.s32 	%r98, %r86, %r97;
	st.shared.u32 	[%r2+128], %r98;
	add.s32 	%r99, %r94, %r91;
	min.s32 	%r100, %r88, %r99;
	st.shared.u32 	[%r2+8192], %r100;
	add.s32 	%r101, %r94, %r92;
	min.s32 	%r102, %r90, %r101;
	st.shared.u32 	[%r2+8320], %r102;
	ld.shared.u32 	%r103, [%r436+-3072];
	ld.shared.u32 	%r104, [%r436+-2944];
	ld.shared.u32 	%r105, [%r435+-8176];
	ld.shared.u32 	%r106, [%r435+16];
	add.s32 	%r107, %r105, %r103;
	min.s32 	%r108, %r96, %r107;
	st.shared.u32 	[%r2], %r108;
	add.s32 	%r109, %r105, %r104;
	min.s32 	%r110, %r98, %r109;
	st.shared.u32 	[%r2+128], %r110;
	add.s32 	%r111, %r106, %r103;
	min.s32 	%r112, %r100, %r111;
	st.shared.u32 	[%r2+8192], %r112;
	add.s32 	%r113, %r106, %r104;
	min.s32 	%r114, %r102, %r113;
	st.shared.u32 	[%r2+8320], %r114;
	ld.shared.u32 	%r115, [%r436+-2816];
	ld.shared.u32 	%r116, [%r436+-2688];
	ld.shared.u32 	%r117, [%r435+-8172];
	ld.shared.u32 	%r118, [%r435+20];
	add.s32 	%r119, %r117, %r115;
	min.s32 	%r120, %r108, %r119;
	st.shared.u32 	[%r2], %r120;
	add.s32 	%r121, %r117, %r116;
	min.s32 	%r122, %r110, %r121;
	st.shared.u32 	[%r2+128], %r122;
	add.s32 	%r123, %r118, %r115;
	min.s32 	%r124, %r112, %r123;
	st.shared.u32 	[%r2+8192], %r124;
	add.s32 	%r125, %r118, %r116;
	min.s32 	%r126, %r114, %r125;
	st.shared.u32 	[%r2+8320], %r126;
	ld.shared.u32 	%r127, [%r436+-2560];
	ld.shared.u32 	%r128, [%r436+-2432];
	ld.shared.u32 	%r129, [%r435+-8168];
	ld.shared.u32 	%r130, [%r435+24];
	add.s32 	%r131, %r129, %r127;
	min.s32 	%r132, %r120, %r131;
	st.shared.u32 	[%r2], %r132;
	add.s32 	%r133, %r129, %r128;
	min.s32 	%r134, %r122, %r133;
	st.shared.u32 	[%r2+128], %r134;
	add.s32 	%r135, %r130, %r127;
	min.s32 	%r136, %r124, %r135;
	st.shared.u32 	[%r2+8192], %r136;
	add.s32 	%r137, %r130, %r128;
	min.s32 	%r138, %r126, %r137;
	st.shared.u32 	[%r2+8320], %r138;
	ld.shared.u32 	%r139, [%r436+-2304];
	ld.shared.u32 	%r140, [%r436+-2176];
	ld.shared.u32 	%r141, [%r435+-8164];
	ld.shared.u32 	%r142, [%r435+28];
	add.s32 	%r143, %r141, %r139;
	min.s32 	%r144, %r132, %r143;
	st.shared.u32 	[%r2], %r144;
	add.s32 	%r145, %r141, %r140;
	min.s32 	%r146, %r134, %r145;
	st.shared.u32 	[%r2+128], %r146;
	add.s32 	%r147, %r142, %r139;
	min.s32 	%r148, %r136, %r147;
	st.shared.u32 	[%r2+8192], %r148;
	add.s32 	%r149, %r142, %r140;
	min.s32 	%r150, %r138, %r149;
	st.shared.u32 	[%r2+8320], %r150;
	ld.shared.u32 	%r151, [%r436+-2048];
	ld.shared.u32 	%r152, [%r436+-1920];
	ld.shared.u32 	%r153, [%r435+-8160];
	ld.shared.u32 	%r154, [%r435+32];
	add.s32 	%r155, %r153, %r151;
	min.s32 	%r156, %r144, %r155;
	st.shared.u32 	[%r2], %r156;
	add.s32 	%r157, %r153, %r152;
	min.s32 	%r158, %r146, %r157;
	st.shared.u32 	[%r2+128], %r158;
	add.s32 	%r159, %r154, %r151;
	min.s32 	%r160, %r148, %r159;
	st.shared.u32 	[%r2+8192], %r160;
	add.s32 	%r161, %r154, %r152;
	min.s32 	%r162, %r150, %r161;
	st.shared.u32 	[%r2+8320], %r162;
	ld.shared.u32 	%r163, [%r436+-1792];
	ld.shared.u32 	%r164, [%r436+-1664];
	ld.shared.u32 	%r165, [%r435+-8156];
	ld.shared.u32 	%r166, [%r435+36];
	add.s32 	%r167, %r165, %r163;
	min.s32 	%r168, %r156, %r167;
	st.shared.u32 	[%r2], %r168;
	add.s32 	%r169, %r165, %r164;
	min.s32 	%r170, %r158, %r169;
	st.shared.u32 	[%r2+128], %r170;
	add.s32 	%r171, %r166, %r163;
	min.s32 	%r172, %r160, %r171;
	st.shared.u32 	[%r2+8192], %r172;
	add.s32 	%r173, %r166, %r164;
	min.s32 	%r174, %r162, %r173;
	st.shared.u32 	[%r2+8320], %r174;
	ld.shared.u32 	%r175, [%r436+-1536];
	ld.shared.u32 	%r176, [%r436+-1408];
	ld.shared.u32 	%r177, [%r435+-8152];
	ld.shared.u32 	%r178, [%r435+40];
	add.s32 	%r179, %r177, %r175;
	min.s32 	%r180, %r168, %r179;
	st.shared.u32 	[%r2], %r180;
	add.s32 	%r181, %r177, %r176;
	min.s32 	%r182, %r170, %r181;
	st.shared.u32 	[%r2+128], %r182;
	add.s32 	%r183, %r178, %r175;
	min.s32 	%r184, %r172, %r183;
	st.shared.u32 	[%r2+8192], %r184;
	add.s32 	%r185, %r178, %r176;
	min.s32 	%r186, %r174, %r185;
	st.shared.u32 	[%r2+8320], %r186;
	ld.shared.u32 	%r187, [%r436+-1280];
	ld.shared.u32 	%r188, [%r436+-1152];
	ld.shared.u32 	%r189, [%r435+-8148];
	ld.shared.u32 	%r190, [%r435+44];
	add.s32 	%r191, %r189, %r187;
	min.s32 	%r192, %r180, %r191;
	st.shared.u32 	[%r2], %r192;
	add.s32 	%r193, %r189, %r188;
	min.s32 	%r194, %r182, %r193;
	st.shared.u32 	[%r2+128], %r194;
	add.s32 	%r195, %r190, %r187;
	min.s32 	%r196, %r184, %r195;
	st.shared.u32 	[%r2+8192], %r196;
	add.s32 	%r197, %r190, %r188;
	min.s32 	%r198, %r186, %r197;
	st.shared.u32 	[%r2+8320], %r198;
	ld.shared.u32 	%r199, [%r436+-1024];
	ld.shared.u32 	%r200, [%r436+-896];
	ld.shared.u32 	%r201, [%r435+-8144];
	ld.shared.u32 	%r202, [%r435+48];
	add.s32 	%r203, %r201, %r199;
	min.s32 	%r204, %r192, %r203;
	st.shared.u32 	[%r2], %r204;
	add.s32 	%r205, %r201, %r200;
	min.s32 	%r206, %r194, %r205;
	st.shared.u32 	[%r2+128], %r206;
	add.s32 	%r207, %r202, %r199;
	min.s32 	%r208, %r196, %r207;
	st.shared.u32 	[%r2+8192], %r208;
	add.s32 	%r209, %r202, %r200;
	min.s32 	%r210, %r198, %r209;
	st.shared.u32 	[%r2+8320], %r210;
	ld.shared.u32 	%r211, [%r436+-768];
	ld.shared.u32 	%r212, [%r436+-640];
	ld.shared.u32 	%r213, [%r435+-8140];
	ld.shared.u32 	%r214, [%r435+52];
	add.s32 	%r215, %r213, %r211;
	min.s32 	%r216, %r204, %r215;
	st.shared.u32 	[%r2], %r216;
	add.s32 	%r217, %r213, %r212;
	min.s32 	%r218, %r206, %r217;
	st.shared.u32 	[%r2+128], %r218;
	add.s32 	%r219, %r214, %r211;
	min.s32 	%r220, %r208, %r219;
	st.shared.u32 	[%r2+8192], %r220;
	add.s32 	%r221, %r214, %r212;
	min.s32 	%r222, %r210, %r221;
	st.shared.u32 	[%r2+8320], %r222;
	ld.shared.u32 	%r223, [%r436+-512];
	ld.shared.u32 	%r224, [%r436+-384];
	ld.shared.u32 	%r225, [%r435+-8136];
	ld.shared.u32 	%r226, [%r435+56];
	add.s32 	%r227, %r225, %r223;
	min.s32 	%r228, %r216, %r227;
	st.shared.u32 	[%r2], %r228;
	add.s32 	%r229, %r225, %r224;
	min.s32 	%r230, %r218, %r229;
	st.shared.u32 	[%r2+128], %r230;
	add.s32 	%r231, %r226, %r223;
	min.s32 	%r232, %r220, %r231;
	st.shared.u32 	[%r2+8192], %r232;
	add.s32 	%r233, %r226, %r224;
	min.s32 	%r234, %r222, %r233;
	st.shared.u32 	[%r2+8320], %r234;
	ld.shared.u32 	%r235, [%r436+-256];
	ld.shared.u32 	%r236, [%r436+-128];
	ld.shared.u32 	%r237, [%r435+-8132];
	ld.shared.u32 	%r238, [%r435+60];
	add.s32 	%r239, %r237, %r235;
	min.s32 	%r240, %r228, %r239;
	st.shared.u32 	[%r2], %r240;
	add.s32 	%r241, %r237, %r236;
	min.s32 	%r242, %r230, %r241;
	st.shared.u32 	[%r2+128], %r242;
	add.s32 	%r243, %r238, %r235;
	min.s32 	%r244, %r232, %r243;
	st.shared.u32 	[%r2+8192], %r244;
	add.s32 	%r245, %r238, %r236;
	min.s32 	%r246, %r234, %r245;
	st.shared.u32 	[%r2+8320], %r246;
	ld.shared.u32 	%r247, [%r436];
	ld.shared.u32 	%r248, [%r436+128];
	ld.shared.u32 	%r249, [%r435+-8128];
	ld.shared.u32 	%r250, [%r435+64];
	add.s32 	%r251, %r249, %r247;
	min.s32 	%r252, %r240, %r251;
	st.shared.u32 	[%r2], %r252;
	add.s32 	%r253, %r249, %r248;
	min.s32 	%r254, %r242, %r253;
	st.shared.u32 	[%r2+128], %r254;
	add.s32 	%r255, %r250, %r247;
	min.s32 	%r256, %r244, %r255;
	st.shared.u32 	[%r2+8192], %r256;
	add.s32 	%r257, %r250, %r248;
	min.s32 	%r258, %r246, %r257;
	st.shared.u32 	[%r2+8320], %r258;
	ld.shared.u32 	%r259, [%r436+256];
	ld.shared.u32 	%r260, [%r436+384];
	ld.shared.u32 	%r261, [%r435+-8124];
	ld.shared.u32 	%r262, [%r435+68];
	add.s32 	%r263, %r261, %r259;
	min.s32 	%r264, %r252, %r263;
	st.shared.u32 	[%r2], %r264;
	add.s32 	%r265, %r261, %r260;
	min.s32 	%r266, %r254, %r265;
	st.shared.u32 	[%r2+128], %r266;
	add.s32 	%r267, %r262, %r259;
	min.s32 	%r268, %r256, %r267;
	st.shared.u32 	[%r2+8192], %r268;
	add.s32 	%r269, %r262, %r260;
	min.s32 	%r270, %r258, %r269;
	st.shared.u32 	[%r2+8320], %r270;
	ld.shared.u32 	%r271, [%r436+512];
	ld.shared.u32 	%r272, [%r436+640];
	ld.shared.u32 	%r273, [%r435+-8120];
	ld.shared.u32 	%r274, [%r435+72];
	add.s32 	%r275, %r273, %r271;
	min.s32 	%r276, %r264, %r275;
	st.shared.u32 	[%r2], %r276;
	add.s32 	%r277, %r273, %r272;
	min.s32 	%r278, %r266, %r277;
	st.shared.u32 	[%r2+128], %r278;
	add.s32 	%r279, %r274, %r271;
	min.s32 	%r280, %r268, %r279;
	st.shared.u32 	[%r2+8192], %r280;
	add.s32 	%r281, %r274, %r272;
	min.s32 	%r282, %r270, %r281;
	st.shared.u32 	[%r2+8320], %r282;
	ld.shared.u32 	%r283, [%r436+768];
	ld.shared.u32 	%r284, [%r436+896];
	ld.shared.u32 	%r285, [%r435+-8116];
	ld.shared.u32 	%r286, [%r435+76];
	add.s32 	%r287, %r285, %r283;
	min.s32 	%r288, %r276, %r287;
	st.shared.u32 	[%r2], %r288;
	add.s32 	%r289, %r285, %r284;
	min.s32 	%r290, %r278, %r289;
	st.shared.u32 	[%r2+128], %r290;
	add.s32 	%r291, %r286, %r283;
	min.s32 	%r292, %r280, %r291;
	st.shared.u32 	[%r2+8192], %r292;
	add.s32 	%r293, %r286, %r284;
	min.s32 	%r294, %r282, %r293;
	st.shared.u32 	[%r2+8320], %r294;
	ld.shared.u32 	%r295, [%r436+1024];
	ld.shared.u32 	%r296, [%r436+1152];
	ld.shared.u32 	%r297, [%r435+-8112];
	ld.shared.u32 	%r298, [%r435+80];
	add.s32 	%r299, %r297, %r295;
	min.s32 	%r300, %r288, %r299;
	st.shared.u32 	[%r2], %r300;
	add.s32 	%r301, %r297, %r296;
	min.s32 	%r302, %r290, %r301;
	st.shared.u32 	[%r2+128], %r302;
	add.s32 	%r303, %r298, %r295;
	min.s32 	%r304, %r292, %r303;
	st.shared.u32 	[%r2+8192], %r304;
	add.s32 	%r305, %r298, %r296;
	min.s32 	%r306, %r294, %r305;
	st.shared.u32 	[%r2+8320], %r306;
	ld.shared.u32 	%r307, [%r436+1280];
	ld.shared.u32 	%r308, [%r436+1408];
	ld.shared.u32 	%r309, [%r435+-8108];
	ld.shared.u32 	%r310, [%r435+84];
	add.s32 	%r311, %r309, %r307;
	min.s32 	%r312, %r300, %r311;
	st.shared.u32 	[%r2], %r312;
	add.s32 	%r313, %r309, %r308;
	min.s32 	%r314, %r302, %r313;
	st.shared.u32 	[%r2+128], %r314;
	add.s32 	%r315, %r310, %r307;
	min.s32 	%r316, %r304, %r315;
	st.shared.u32 	[%r2+8192], %r316;
	add.s32 	%r317, %r310, %r308;
	min.s32 	%r318, %r306, %r317;
	st.shared.u32 	[%r2+8320], %r318;
	ld.shared.u32 	%r319, [%r436+1536];
	ld.shared.u32 	%r320, [%r436+1664];
	ld.shared.u32 	%r321, [%r435+-8104];
	ld.shared.u32 	%r322, [%r435+88];
	add.s32 	%r323, %r321, %r319;
	min.s32 	%r324, %r312, %r323;
	st.shared.u32 	[%r2], %r324;
	add.s32 	%r325, %r321, %r320;
	min.s32 	%r326, %r314, %r325;
	st.shared.u32 	[%r2+128], %r326;
	add.s32 	%r327, %r322, %r319;
	min.s32 	%r328, %r316, %r327;
	st.shared.u32 	[%r2+8192], %r328;
	add.s32 	%r329, %r322, %r320;
	min.s32 	%r330, %r318, %r329;
	st.shared.u32 	[%r2+8320], %r330;
	ld.shared.u32 	%r331, [%r436+1792];
	ld.shared.u32 	%r332, [%r436+1920];
	ld.shared.u32 	%r333, [%r435+-8100];
	ld.shared.u32 	%r334, [%r435+92];
	add.s32 	%r335, %r333, %r331;
	min.s32 	%r336, %r324, %r335;
	st.shared.u32 	[%r2], %r336;
	add.s32 	%r337, %r333, %r332;
	min.s32 	%r338, %r326, %r337;
	st.shared.u32 	[%r2+128], %r338;
	add.s32 	%r339, %r334, %r331;
	min.s32 	%r340, %r328, %r339;
	st.shared.u32 	[%r2+8192], %r340;
	add.s32 	%r341, %r334, %r332;
	min.s32 	%r342, %r330, %r341;
	st.shared.u32 	[%r2+8320], %r342;
	ld.shared.u32 	%r343, [%r436+2048];
	ld.shared.u32 	%r344, [%r436+2176];
	ld.shared.u32 	%r345, [%r435+-8096];
	ld.shared.u32 	%r346, [%r435+96];
	add.s32 	%r347, %r345, %r343;
	min.s32 	%r348, %r336, %r347;
	st.shared.u32 	[%r2], %r348;
	add.s32 	%r349, %r345, %r344;
	min.s32 	%r350, %r338, %r349;
	st.shared.u32 	[%r2+128], %r350;
	add.s32 	%r351, %r346, %r343;
	min.s32 	%r352, %r340, %r351;
	st.shared.u32 	[%r2+8192], %r352;
	add.s32 	%r353, %r346, %r344;
	min.s32 	%r354, %r342, %r353;
	st.shared.u32 	[%r2+8320], %r354;
	ld.shared.u32 	%r355, [%r436+2304];
	ld.shared.u32 	%r356, [%r436+2432];
	ld.shared.u32 	%r357, [%r435+-8092];
	ld.shared.u32 	%r358, [%r435+100];
	add.s32 	%r359, %r357, %r355;
	min.s32 	%r360, %r348, %r359;
	st.shared.u32 	[%r2], %r360;
	add.s32 	%r361, %r357, %r356;
	min.s32 	%r362, %r350, %r361;
	st.shared.u32 	[%r2+128], %r362;
	add.s32 	%r363, %r358, %r355;
	min.s32 	%r364, %r352, %r363;
	st.shared.u32 	[%r2+8192], %r364;
	add.s32 	%r365, %r358, %r356;
	min.s32 	%r366, %r354, %r365;
	st.shared.u32 	[%r2+8320], %r366;
	ld.shared.u32 	%r367, [%r436+2560];
	ld.shared.u32 	%r368, [%r436+2688];
	ld.shared.u32 	%r369, [%r435+-8088];
	ld.shared.u32 	%r370, [%r435+104];
	add.s32 	%r371, %r369, %r367;
	min.s32 	%r372, %r360, %r371;
	st.shared.u32 	[%r2], %r372;
	add.s32 	%r373, %r369, %r368;
	min.s32 	%r374, %r362, %r373;
	st.shared.u32 	[%r2+128], %r374;
	add.s32 	%r375, %r370, %r367;
	min.s32 	%r376, %r364, %r375;
	st.shared.u32 	[%r2+8192], %r376;
	add.s32 	%r377, %r370, %r368;
	min.s32 	%r378, %r366, %r377;
	st.shared.u32 	[%r2+8320], %r378;
	ld.shared.u32 	%r379, [%r436+2816];
	ld.shared.u32 	%r380, [%r436+2944];
	ld.shared.u32 	%r381, [%r435+-8084];
	ld.shared.u32 	%r382, [%r435+108];
	add.s32 	%r383, %r381, %r379;
	min.s32 	%r384, %r372, %r383;
	st.shared.u32 	[%r2], %r384;
	add.s32 	%r385, %r381, %r380;
	min.s32 	%r386, %r374, %r385;
	st.shared.u32 	[%r2+128], %r386;
	add.s32 	%r387, %r382, %r379;
	min.s32 	%r388, %r376, %r387;
	st.shared.u32 	[%r2+8192], %r388;
	add.s32 	%r389, %r382, %r380;
	min.s32 	%r390, %r378, %r389;
	st.shared.u32 	[%r2+8320], %r390;
	ld.shared.u32 	%r391, [%r436+3072];
	ld.shared.u32 	%r392, [%r436+3200];
	ld.shared.u32 	%r393, [%r435+-8080];
	ld.shared.u32 	%r394, [%r435+112];
	add.s32 	%r395, %r393, %r391;
	min.s32 	%r396, %r384, %r395;
	st.shared.u32 	[%r2], %r396;
	add.s32 	%r397, %r393, %r392;
	min.s32 	%r398, %r386, %r397;
	st.shared.u32 	[%r2+128], %r398;
	add.s32 	%r399, %r394, %r391;
	min.s32 	%r400, %r388, %r399;
	st.shared.u32 	[%r2+8192], %r400;
	add.s32 	%r401, %r394, %r392;
	min.s32 	%r402, %r390, %r401;
	st.shared.u32 	[%r2+8320], %r402;
	ld.shared.u32 	%r403, [%r436+3328];
	ld.shared.u32 	%r404, [%r436+3456];
	ld.shared.u32 	%r405, [%r435+-8076];
	ld.shared.u32 	%r406, [%r435+116];
	add.s32 	%r407, %r405, %r403;
	min.s32 	%r408, %r396, %r407;
	st.shared.u32 	[%r2], %r408;
	add.s32 	%r409, %r405, %r404;
	min.s32 	%r410, %r398, %r409;
	st.shared.u32 	[%r2+128], %r410;
	add.s32 	%r411, %r406, %r403;
	min.s32 	%r412, %r400, %r411;
	st.shared.u32 	[%r2+8192], %r412;
	add.s32 	%r413, %r406, %r404;
	min.s32 	%r414, %r402, %r413;
	st.shared.u32 	[%r2+8320], %r414;
	ld.shared.u32 	%r415, [%r436+3584];
	ld.shared.u32 	%r416, [%r436+3712];
	ld.shared.u32 	%r417, [%r435+-8072];
	ld.shared.u32 	%r418, [%r435+120];
	add.s32 	%r419, %r417, %r415;
	min.s32 	%r420, %r408, %r419;
	st.shared.u32 	[%r2], %r420;
	add.s32 	%r421, %r417, %r416;
	min.s32 	%r422, %r410, %r421;
	st.shared.u32 	[%r2+128], %r422;
	add.s32 	%r423, %r418, %r415;
	min.s32 	%r424, %r412, %r423;
	st.shared.u32 	[%r2+8192], %r424;
	add.s32 	%r425, %r418, %r416;
	min.s32 	%r426, %r414, %r425;
	st.shared.u32 	[%r2+8320], %r426;
	ld.shared.u32 	%r427, [%r436+3840];
	ld.shared.u32 	%r428, [%r436+3968];
	ld.shared.u32 	%r429, [%r435+-8068];
	ld.shared.u32 	%r430, [%r435+124];
	add.s32 	%r431, %r429, %r427;
	min.s32 	%r441, %r420, %r431;
	st.shared.u32 	[%r2], %r441;
	add.s32 	%r432, %r429, %r428;
	min.s32 	%r440, %r422, %r432;
	st.shared.u32 	[%r2+128], %r440;
	add.s32 	%r433, %r430, %r427;
	min.s32 	%r439, %r424, %r433;
	st.shared.u32 	[%r2+8192], %r439;
	add.s32 	%r434, %r430, %r428;
	min.s32 	%r438, %r426, %r434;
	st.shared.u32 	[%r2+8320], %r438;
	add.s32 	%r437, %r437, 8192;
	add.s32 	%r436, %r436, 8192;
	add.s32 	%r435, %r435, 128;
	setp.ne.s32 	%p4, %r437, 20480;
	@%p4 bra 	$L__BB2_2;
	st.global.u32 	[%rd1], %r441;
	st.global.u32 	[%rd1+128], %r440;
	st.global.u32 	[%rd2], %r439;
	st.global.u32 	[%rd2+128], %r438;
$L__BB2_4:
	ret;

}
	// .globl	_Z13kernel_phase3Piiii
.visible .entry _Z13kernel_phase3Piiii(
	.param .u64 .ptr .align 1 _Z13kernel_phase3Piiii_param_0,
	.param .u32 _Z13kernel_phase3Piiii_param_1,
	.param .u32 _Z13kernel_phase3Piiii_param_2,
	.param .u32 _Z13kernel_phase3Piiii_param_3
)
{
	.reg .pred 	%p<5>;
	.reg .b32 	%r<440>;
	.reg .b64 	%rd<37>;
	// demoted variable
	.shared .align 4 .b8 _ZZ13kernel_phase3PiiiiE6sm_row[16384];
	// demoted variable
	.shared .align 4 .b8 _ZZ13kernel_phase3PiiiiE6sm_col[16384];
	ld.param.u64 	%rd3, [_Z13kernel_phase3Piiii_param_0];
	ld.param.u32 	%r23, [_Z13kernel_phase3Piiii_param_1];
	ld.param.u32 	%r24, [_Z13kernel_phase3Piiii_param_2];
	ld.param.u32 	%r25, [_Z13kernel_phase3Piiii_param_3];
	mov.u32 	%r1, %ctaid.x;
	mov.u32 	%r26, %ctaid.y;
	add.s32 	%r2, %r25, %r26;
	setp.eq.s32 	%p1, %r1, %r23;
	setp.eq.s32 	%p2, %r2, %r23;
	or.pred  	%p3, %p1, %p2;
	@%p3 bra 	$L__BB3_4;
	cvta.to.global.u64 	%rd4, %rd3;
	mov.u32 	%r28, %tid.x;
	mov.u32 	%r29, %tid.y;
	shl.b32 	%r30, %r2, 6;
	mul.wide.s32 	%rd5, %r30, %r24;
	shl.b32 	%r31, %r23, 6;
	cvt.s64.s32 	%rd6, %r31;
	add.s64 	%rd7, %rd5, %rd6;
	mul.wide.s32 	%rd8, %r31, %r24;
	shl.b32 	%r32, %r1, 6;
	cvt.u64.u32 	%rd9, %r32;
	add.s64 	%rd10, %rd8, %rd9;
	add.s64 	%rd11, %rd5, %rd9;
	mul.lo.s32 	%r33, %r24, %r29;
	cvt.s64.s32 	%rd12, %r33;
	add.s64 	%rd13, %rd7, %rd12;
	cvt.u64.u32 	%rd14, %r28;
	add.s64 	%rd15, %rd13, %rd14;
	shl.b64 	%rd16, %rd15, 2;
	add.s64 	%rd17, %rd4, %rd16;
	ld.global.u32 	%r34, [%rd17];
	shl.b32 	%r35, %r29, 8;
	mov.u32 	%r36, _ZZ13kernel_phase3PiiiiE6sm_row;
	add.s32 	%r37, %r36, %r35;
	shl.b32 	%r38, %r28, 2;
	add.s32 	%r39, %r37, %r38;
	st.shared.u32 	[%r39], %r34;
	ld.global.u32 	%r40, [%rd17+128];
	st.shared.u32 	[%r39+128], %r40;
	shl.b32 	%r41, %r24, 5;
	add.s32 	%r42, %r33, %r41;
	cvt.s64.s32 	%rd18, %r42;
	add.s64 	%rd19, %rd7, %rd18;
	add.s64 	%rd20, %rd19, %rd14;
	shl.b64 	%rd21, %rd20, 2;
	add.s64 	%rd22, %rd4, %rd21;
	ld.global.u32 	%r43, [%rd22];
	st.shared.u32 	[%r39+8192], %r43;
	ld.global.u32 	%r44, [%rd22+128];
	st.shared.u32 	[%r39+8320], %r44;
	add.s64 	%rd23, %rd10, %rd12;
	add.s64 	%rd24, %rd23, %rd14;
	shl.b64 	%rd25, %rd24, 2;
	add.s64 	%rd26, %rd4, %rd25;
	ld.global.u32 	%r45, [%rd26];
	mov.u32 	%r46, _ZZ13kernel_phase3PiiiiE6sm_col;
	add.s32 	%r47, %r46, %r35;
	add.s32 	%r48, %r47, %r38;
	st.shared.u32 	[%r48], %r45;
	ld.global.u32 	%r49, [%rd26+128];
	st.shared.u32 	[%r48+128], %r49;
	add.s64 	%rd27, %rd10, %rd18;
	add.s64 	%rd28, %rd27, %rd14;
	shl.b64 	%rd29, %rd28, 2;
	add.s64 	%rd30, %rd4, %rd29;
	ld.global.u32 	%r50, [%rd30];
	st.shared.u32 	[%r48+8192], %r50;
	ld.global.u32 	%r51, [%rd30+128];
	st.shared.u32 	[%r48+8320], %r51;
	bar.sync 	0;
	add.s64 	%rd31, %rd11, %rd12;
	add.s64 	%rd32, %rd31, %rd14;
	shl.b64 	%rd33, %rd32, 2;
	add.s64 	%rd1, %rd4, %rd33;
	add.s64 	%rd34, %rd11, %rd18;
	add.s64 	%rd35, %rd34, %rd14;
	shl.b64 	%rd36, %rd35, 2;
	add.s64 	%rd2, %rd4, %rd36;
	ld.global.u32 	%r439, [%rd2+128];
	ld.global.u32 	%r438, [%rd2];
	ld.global.u32 	%r437, [%rd1+128];
	ld.global.u32 	%r436, [%rd1];
	add.s32 	%r434, %r37, 8192;
	add.s32 	%r52, %r38, %r46;
	add.s32 	%r433, %r52, 4096;
	mov.b32 	%r435, 8192;
$L__BB3_2:
	.pragma "nounroll";
	ld.shared.u32 	%r53, [%r434+-8192];
	ld.shared.u32 	%r54, [%r434];
	ld.shared.u32 	%r55, [%r433+-4096];
	ld.shared.u32 	%r56, [%r433+-3968];
	add.s32 	%r57, %r55, %r53;
	min.s32 	%r58, %r436, %r57;
	add.s32 	%r59, %r56, %r53;
	min.s32 	%r60, %r437, %r59;
	add.s32 	%r61, %r55, %r54;
	min.s32 	%r62, %r438, %r61;
	add.s32 	%r63, %r56, %r54;
	min.s32 	%r64, %r439, %r63;
	ld.shared.u32 	%r65, [%r434+-8188];
	ld.shared.u32 	%r66, [%r434+4];
	ld.shared.u32 	%r67, [%r433+-3840];
	ld.shared.u32 	%r68, [%r433+-3712];
	add.s32 	%r69, %r67, %r65;
	min.s32 	%r70, %r58, %r69;
	add.s32 	%r71, %r68, %r65;
	min.s32 	%r72, %r60, %r71;
	add.s32 	%r73, %r67, %r66;
	min.s32 	%r74, %r62, %r73;
	add.s32 	%r75, %r68, %r66;
	min.s32 	%r76, %r64, %r75;
	ld.shared.u32 	%r77, [%r434+-8184];
	ld.shared.u32 	%r78, [%r434+8];
	ld.shared.u32 	%r79, [%r433+-3584];
	ld.shared.u32 	%r80, [%r433+-3456];
	add.s32 	%r81, %r79, %r77;
	min.s32 	%r82, %r70, %r81;
	add.s32 	%r83, %r80, %r77;
	min.s32 	%r84, %r72, %r83;
	add.s32 	%r85, %r79, %r78;
	min.s32 	%r86, %r74, %r85;
	add.s32 	%r87, %r80, %r78;
	min.s32 	%r88, %r76, %r87;
	ld.shared.u32 	%r89, [%r434+-8180];
	ld.shared.u32 	%r90, [%r434+12];
	ld.shared.u32 	%r91, [%r433+-3328];
	ld.shared.u32 	%r92, [%r433+-3200];
	add.s32 	%r93, %r91, %r89;
	min.s32 	%r94, %r82, %r93;
	add.s32 	%r95, %r92, %r89;
	min.s32 	%r96, %r84, %r95;
	add.s32 	%r97, %r91, %r90;
	min.s32 	%r98, %r86, %r97;
	add.s32 	%r99, %r92, %r90;
	min.s32 	%r100, %r88, %r99;
	ld.shared.u32 	%r101, [%r434+-8176];
	ld.shared.u32 	%r102, [%r434+16];
	ld.shared.u32 	%r103, [%r433+-3072];
	ld.shared.u32 	%r104, [%r433+-2944];
	add.s32 	%r105, %r103, %r101;
	min.s32 	%r106, %r94, %r105;
	add.s32 	%r107, %r104, %r101;
	min.s32 	%r108, %r96, %r107;
	add.s32 	%r109, %r103, %r102;
	min.s32 	%r110, %r98, %r109;
	add.s32 	%r111, %r104, %r102;
	min.s32 	%r112, %r100, %r111;
	ld.shared.u32 	%r113, [%r434+-8172];
	ld.shared.u32 	%r114, [%r434+20];
	ld.shared.u32 	%r115, [%r433+-2816];
	ld.shared.u32 	%r116, [%r433+-2688];
	add.s32 	%r117, %r115, %r113;
	min.s32 	%r118, %r106, %r117;
	add.s32 	%r119, %r116, %r113;
	min.s32 	%r120, %r108, %r119;
	add.s32 	%r121, %r115, %r114;
	min.s32 	%r122, %r110, %r121;
	add.s32 	%r123, %r116, %r114;
	min.s32 	%r124, %r112, %r123;
	ld.shared.u32 	%r125, [%r434+-8168];
	ld.shared.u32 	%r126, [%r434+24];
	ld.shared.u32 	%r127, [%r433+-2560];
	ld.shared.u32 	%r128, [%r433+-2432];
	add.s32 	%r129, %r127, %r125;
	min.s32 	%r130, %r118, %r129;
	add.s32 	%r131, %r128, %r125;
	min.s32 	%r132, %r120, %r131;
	add.s32 	%r133, %r127, %r126;
	min.s32 	%r134, %r122, %r133;
	add.s32 	%r135, %r128, %r126;
	min.s32 	%r136, %r124, %r135;
	ld.shared.u32 	%r137, [%r434+-8164];
	ld.shared.u32 	%r138, [%r434+28];
	ld.shared.u32 	%r139, [%r433+-2304];
	ld.shared.u32 	%r140, [%r433+-2176];
	add.s32 	%r141, %r139, %r137;
	min.s32 	%r142, %r130, %r141;
	add.s32 	%r143, %r140, %r137;
	min.s32 	%r144, %r132, %r143;
	add.s32 	%r145, %r139, %r138;
	min.s32 	%r146, %r134, %r145;
	add.s32 	%r147, %r140, %r138;
	min.s32 	%r148, %r136, %r147;
	ld.shared.u32 	%r149, [%r434+-8160];
	ld.shared.u32 	%r150, [%r434+32];
	ld.shared.u32 	%r151, [%r433+-2048];
	ld.shared.u32 	%r152, [%r433+-1920];
	add.s32 	%r153, %r151, %r149;
	min.s32 	%r154, %r142, %r153;
	add.s32 	%r155, %r152, %r149;
	min.s32 	%r156, %r144, %r155;
	add.s32 	%r157, %r151, %r150;
	min.s32 	%r158, %r146, %r157;
	add.s32 	%r159, %r152, %r150;
	min.s32 	%r160, %r148, %r159;
	ld.shared.u32 	%r161, [%r434+-8156];
	ld.shared.u32 	%r162, [%r434+36];
	ld.shared.u32 	%r163, [%r433+-1792];
	ld.shared.u32 	%r164, [%r433+-1664];
	add.s32 	%r165, %r163, %r161;
	min.s32 	%r166, %r154, %r165;
	add.s32 	%r167, %r164, %r161;
	min.s32 	%r168, %r156, %r167;
	add.s32 	%r169, %r163, %r162;
	min.s32 	%r170, %r158, %r169;
	add.s32 	%r171, %r164, %r162;
	min.s32 	%r172, %r160, %r171;
	ld.shared.u32 	%r173, [%r434+-8152];
	ld.shared.u32 	%r174, [%r434+40];
	ld.shared.u32 	%r175, [%r433+-1536];
	ld.shared.u32 	%r176, [%r433+-1408];
	add.s32 	%r177, %r175, %r173;
	min.s32 	%r178, %r166, %r177;
	add.s32 	%r179, %r176, %r173;
	min.s32 	%r180, %r168, %r179;
	add.s32 	%r181, %r175, %r174;
	min.s32 	%r182, %r170, %r181;
	add.s32 	%r183, %r176, %r174;
	min.s32 	%r184, %r172, %r183;
	ld.shared.u32 	%r185, [%r434+-8148];
	ld.shared.u32 	%r186, [%r434+44];
	ld.shared.u32 	%r187, [%r433+-1280];
	ld.shared.u32 	%r188, [%r433+-1152];
	add.s32 	%r189, %r187, %r185;
	min.s32 	%r190, %r178, %r189;
	add.s32 	%r191, %r188, %r185;
	min.s32 	%r192, %r180, %r191;
	add.s32 	%r193, %r187, %r186;
	min.s32 	%r194, %r182, %r193;
	add.s32 	%r195, %r188, %r186;
	min.s32 	%r196, %r184, %r195;
	ld.shared.u32 	%r197, [%r434+-8144];
	ld.shared.u32 	%r198, [%r434+48];
	ld.shared.u32 	%r199, [%r433+-1024];
	ld.shared.u32 	%r200, [%r433+-896];
	add.s32 	%r201, %r199, %r197;
	min.s32 	%r202, %r190, %r201;
	add.s32 	%r203, %r200, %r197;
	min.s32 	%r204, %r192, %r203;
	add.s32 	%r205, %r199, %r198;
	min.s32 	%r206, %r194, %r205;
	add.s32 	%r207, %r200, %r198;
	min.s32 	%r208, %r196, %r207;
	ld.shared.u32 	%r209, [%r434+-8140];
	ld.shared.u32 	%r210, [%r434+52];
	ld.shared.u32 	%r211, [%r433+-768];
	ld.shared.u32 	%r212, [%r433+-640];
	add.s32 	%r213, %r211, %r209;
	min.s32 	%r214, %r202, %r213;
	add.s32 	%r215, %r212, %r209;
	min.s32 	%r216, %r204, %r215;
	add.s32 	%r217, %r211, %r210;
	min.s32 	%r218, %r206, %r217;
	add.s32 	%r219, %r212, %r210;
	min.s32 	%r220, %r208, %r219;
	ld.shared.u32 	%r221, [%r434+-8136];
	ld.shared.u32 	%r222, [%r434+56];
	ld.shared.u32 	%r223, [%r433+-512];
	ld.shared.u32 	%r224, [%r433+-384];
	add.s32 	%r225, %r223, %r221;
	min.s32 	%r226, %r214, %r225;
	add.s32 	%r227, %r224, %r221;
	min.s32 	%r228, %r216, %r227;
	add.s32 	%r229, %r223, %r222;
	min.s32 	%r230, %r218, %r229;
	add.s32 	%r231, %r224, %r222;
	min.s32 	%r232, %r220, %r231;
	ld.shared.u32 	%r233, [%r434+-8132];
	ld.shared.u32 	%r234, [%r434+60];
	ld.shared.u32 	%r235, [%r433+-256];
	ld.shared.u32 	%r236, [%r433+-128];
	add.s32 	%r237, %r235, %r233;
	min.s32 	%r238, %r226, %r237;
	add.s32 	%r239, %r236, %r233;
	min.s32 	%r240, %r228, %r239;
	add.s32 	%r241, %r235, %r234;
	min.s32 	%r242, %r230, %r241;
	add.s32 	%r243, %r236, %r234;
	min.s32 	%r244, %r232, %r243;
	ld.shared.u32 	%r245, [%r434+-8128];
	ld.shared.u32 	%r246, [%r434+64];
	ld.shared.u32 	%r247, [%r433];
	ld.shared.u32 	%r248, [%r433+128];
	add.s32 	%r249, %r247, %r245;
	min.s32 	%r250, %r238, %r249;
	add.s32 	%r251, %r248, %r245;
	min.s32 	%r252, %r240, %r251;
	add.s32 	%r253, %r247, %r246;
	min.s32 	%r254, %r242, %r253;
	add.s32 	%r255, %r248, %r246;
	min.s32 	%r256, %r244, %r255;
	ld.shared.u32 	%r257, [%r434+-8124];
	ld.shared.u32 	%r258, [%r434+68];
	ld.shared.u32 	%r259, [%r433+256];
	ld.shared.u32 	%r260, [%r433+384];
	add.s32 	%r261, %r259, %r257;
	min.s32 	%r262, %r250, %r261;
	add.s32 	%r263, %r260, %r257;
	min.s32 	%r264, %r252, %r263;
	add.s32 	%r265, %r259, %r258;
	min.s32 	%r266, %r254, %r265;
	add.s32 	%r267, %r260, %r258;
	min.s32 	%r268, %r256, %r267;
	ld.shared.u32 	%r269, [%r434+-8120];
	ld.shared.u32 	%r270, [%r434+72];
	ld.shared.u32 	%r271, [%r433+512];
	ld.shared.u32 	%r272, [%r433+640];
	add.s32 	%r273, %r271, %r269;
	min.s32 	%r274, %r262, %r273;
	add.s32 	%r275, %r272, %r269;
	min.s32 	%r276, %r264, %r275;
	add.s32 	%r277, %r271, %r270;
	min.s32 	%r278, %r266, %r277;
	add.s32 	%r279, %r272, %r270;
	min.s32 	%r280, %r268, %r279;
	ld.shared.u32 	%r281, [%r434+-8116];
	ld.shared.u32 	%r282, [%r434+76];
	ld.shared.u32 	%r283, [%r433+768];
	ld.shared.u32 	%r284, [%r433+896];
	add.s32 	%r285, %r283, %r281;
	min.s32 	%r286, %r274, %r285;
	add.s32 	%r287, %r284, %r281;
	min.s32 	%r288, %r276, %r287;
	add.s32 	%r289, %r283, %r282;
	min.s32 	%r290, %r278, %r289;
	add.s32 	%r291, %r284, %r282;
	min.s32 	%r292, %r280, %r291;
	ld.shared.u32 	%r293, [%r434+-8112];
	ld.shared.u32 	%r294, [%r434+80];
	ld.shared.u32 	%r295, [%r433+1024];
	ld.shared.u32 	%r296, [%r433+1152];
	add.s32 	%r297, %r295, %r293;
	min.s32 	%r298, %r286, %r297;
	add.s32 	%r299, %r296, %r293;
	min.s32 	%r300, %r288, %r299;
	add.s32 	%r301, %r295, %r294;
	min.s32 	%r302, %r290, %r301;
	add.s32 	%r303, %r296, %r294;
	min.s32 	%r304, %r292, %r303;
	ld.shared.u32 	%r305, [%r434+-8108];
	ld.shared.u32 	%r306, [%r434+84];
	ld.shared.u32 	%r307, [%r433+1280];
	ld.shared.u32 	%r308, [%r433+1408];
	add.s32 	%r309, %r307, %r305;
	min.s32 	%r310, %r298, %r309;
	add.s32 	%r311, %r308, %r305;
	min.s32 	%r312, %r300, %r311;
	add.s32 	%r313, %r307, %r306;
	min.s32 	%r314, %r302, %r313;
	add.s32 	%r315, %r308, %r306;
	min.s32 	%r316, %r304, %r315;
	ld.shared.u32 	%r317, [%r434+-8104];
	ld.shared.u32 	%r318, [%r434+88];
	ld.shared.u32 	%r319, [%r433+1536];
	ld.shared.u32 	%r320, [%r433+1664];
	add.s32 	%r321, %r319, %r317;
	min.s32 	%r322, %r310, %r321;
	add.s32 	%r323, %r320, %r317;
	min.s32 	%r324, %r312, %r323;
	add.s32 	%r325, %r319, %r318;
	min.s32 	%r326, %r314, %r325;
	add.s32 	%r327, %r320, %r318;
	min.s32 	%r328, %r316, %r327;
	ld.shared.u32 	%r329, [%r434+-8100];
	ld.shared.u32 	%r330, [%r434+92];
	ld.shared.u32 	%r331, [%r433+1792];
	ld.shared.u32 	%r332, [%r433+1920];
	add.s32 	%r333, %r331, %r329;
	min.s32 	%r334, %r322, %r333;
	add.s32 	%r335, %r332, %r329;
	min.s32 	%r336, %r324, %r335;
	add.s32 	%r337, %r331, %r330;
	min.s32 	%r338, %r326, %r337;
	add.s32 	%r339, %r332, %r330;
	min.s32 	%r340, %r328, %r339;
	ld.shared.u32 	%r341, [%r434+-8096];
	ld.shared.u32 	%r342, [%r434+96];
	ld.shared.u32 	%r343, [%r433+2048];
	ld.shared.u32 	%r344, [%r433+2176];
	add.s32 	%r345, %r343, %r341;
	min.s32 	%r346, %r334, %r345;
	add.s32 	%r347, %r344, %r341;
	min.s32 	%r348, %r336, %r347;
	add.s32 	%r349, %r343, %r342;
	min.s32 	%r350, %r338, %r349;
	add.s32 	%r351, %r344, %r342;
	min.s32 	%r352, %r340, %r351;
	ld.shared.u32 	%r353, [%r434+-8092];
	ld.shared.u32 	%r354, [%r434+100];
	ld.shared.u32 	%r355, [%r433+2304];
	ld.shared.u32 	%r356, [%r433+2432];
	add.s32 	%r357, %r355, %r353;
	min.s32 	%r358, %r346, %r357;
	add.s32 	%r359, %r356, %r353;
	min.s32 	%r360, %r348, %r359;
	add.s32 	%r361, %r355, %r354;
	min.s32 	%r362, %r350, %r361;
	add.s32 	%r363, %r356, %r354;
	min.s32 	%r364, %r352, %r363;
	ld.shared.u32 	%r365, [%r434+-8088];
	ld.shared.u32 	%r366, [%r434+104];
	ld.shared.u32 	%r367, [%r433+2560];
	ld.shared.u32 	%r368, [%r433+2688];
	add.s32 	%r369, %r367, %r365;
	min.s32 	%r370, %r358, %r369;
	add.s32 	%r371, %r368, %r365;
	min.s32 	%r372, %r360, %r371;
	add.s32 	%r373, %r367, %r366;
	min.s32 	%r374, %r362, %r373;
	add.s32 	%r375, %r368, %r366;
	min.s32 	%r376, %r364, %r375;
	ld.shared.u32 	%r377, [%r434+-8084];
	ld.shared.u32 	%r378, [%r434+108];
	ld.shared.u32 	%r379, [%r433+2816];
	ld.shared.u32 	%r380, [%r433+2944];
	add.s32 	%r381, %r379, %r377;
	min.s32 	%r382, %r370, %r381;
	add.s32 	%r383, %r380, %r377;
	min.s32 	%r384, %r372, %r383;
	add.s32 	%r385, %r379, %r378;
	min.s32 	%r386, %r374, %r385;
	add.s32 	%r387, %r380, %r378;
	min.s32 	%r388, %r376, %r387;
	ld.shared.u32 	%r389, [%r434+-8080];
	ld.shared.u32 	%r390, [%r434+112];
	ld.shared.u32 	%r391, [%r433+3072];
	ld.shared.u32 	%r392, [%r433+3200];
	add.s32 	%r393, %r391, %r389;
	min.s32 	%r394, %r382, %r393;
	add.s32 	%r395, %r392, %r389;
	min.s32 	%r396, %r384, %r395;
	add.s32 	%r397, %r391, %r390;
	min.s32 	%r398, %r386, %r397;
	add.s32 	%r399, %r392, %r390;
	min.s32 	%r400, %r388, %r399;
	ld.shared.u32 	%r401, [%r434+-8076];
	ld.shared.u32 	%r402, [%r434+116];
	ld.shared.u32 	%r403, [%r433+3328];
	ld.shared.u32 	%r404, [%r433+3456];
	add.s32 	%r405, %r403, %r401;
	min.s32 	%r406, %r394, %r405;
	add.s32 	%r407, %r404, %r401;
	min.s32 	%r408, %r396, %r407;
	add.s32 	%r409, %r403, %r402;
	min.s32 	%r410, %r398, %r409;
	add.s32 	%r411, %r404, %r402;
	min.s32 	%r412, %r400, %r411;
	ld.shared.u32 	%r413, [%r434+-8072];
	ld.shared.u32 	%r414, [%r434+120];
	ld.shared.u32 	%r415, [%r433+3584];
	ld.shared.u32 	%r416, [%r433+3712];
	add.s32 	%r417, %r415, %r413;
	min.s32 	%r418, %r406, %r417;
	add.s32 	%r419, %r416, %r413;
	min.s32 	%r420, %r408, %r419;
	add.s32 	%r421, %r415, %r414;
	min.s32 	%r422, %r410, %r421;
	add.s32 	%r423, %r416, %r414;
	min.s32 	%r424, %r412, %r423;
	ld.shared.u32 	%r425, [%r434+-8068];
	ld.shared.u32 	%r426, [%r434+124];
	ld.shared.u32 	%r427, [%r433+3840];
	ld.shared.u32 	%r428, [%r433+3968];
	add.s32 	%r429, %r427, %r425;
	min.s32 	%r436, %r418, %r429;
	add.s32 	%r430, %r428, %r425;
	min.s32 	%r437, %r420, %r430;
	add.s32 	%r431, %r427, %r426;
	min.s32 	%r438, %r422, %r431;
	add.s32 	%r432, %r428, %r426;
	min.s32 	%r439, %r424, %r432;
	add.s32 	%r435, %r435, 128;
	add.s32 	%r434, %r434, 128;
	add.s32 	%r433, %r433, 8192;
	setp.ne.s32 	%p4, %r435, 8448;
	@%p4 bra 	$L__BB3_2;
	st.global.u32 	[%rd1], %r436;
	st.global.u32 	[%rd1+128], %r437;
	st.global.u32 	[%rd2], %r438;
	st.global.u32 	[%rd2+128], %r439;
$L__BB3_4:
	ret;

}


// ===== COMPILED SASS (sm_100) =====

	.target	sm_100

	.elftype	@"ET_EXEC"


//--------------------- .note.nv.tkinfo           --------------------------
	.section	.note.nv.tkinfo,"",@"SHT_NOTE"
	.sectionflags	@"SHF_NOTE_NV_TKINFO"
	.tkinfo
        /*0018*/ 	.word	0x00000002
        /*0030*/ 	.string	""
        /*0030*/ 	.string	"ptxas"
        /*0030*/ 	.string	"Cuda compilation tools, release 13.0, V13.0.88"
        /*0030*/ 	.string	"Build cuda_13.0.r13.0/compiler.36424714_0"
        /*0030*/ 	.string	"-arch sm_100 -m 64 "



//--------------------- .note.nv.cuinfo           --------------------------
	.section	.note.nv.cuinfo,"",@"SHT_NOTE"
	.sectionflags	@"SHF_NOTE_NV_CUINFO"
        /*0018*/ 	.short	0x0002
        /*001a*/ 	.short	0x0064
        /*001c*/ 	.short	0x0082
	.zero		2


//--------------------- .nv.info                  --------------------------
	.section	.nv.info,"",@"SHT_CUDA_INFO"
	.align	4


	//----- nvinfo : EIATTR_REGCOUNT
	.align		4
        /*0000*/ 	.byte	0x04, 0x2f
        /*0002*/ 	.short	(.L_1 - .L_0)
	.align		4
.L_0:
        /*0004*/ 	.word	index@(_Z13kernel_phase1Piii)
        /*0008*/ 	.word	0x00000016


	//----- nvinfo : EIATTR_FRAME_SIZE
	.align		4
.L_1:
        /*000c*/ 	.byte	0x04, 0x11
        /*000e*/ 	.short	(.L_3 - .L_2)
	.align		4
.L_2:
        /*0010*/ 	.word	index@(_Z13kernel_phase1Piii)
        /*0014*/ 	.word	0x00000000


	//----- nvinfo : EIATTR_REGCOUNT
	.align		4
.L_3:
        /*0018*/ 	.byte	0x04, 0x2f
        /*001a*/ 	.short	(.L_5 - .L_4)
	.align		4
.L_4:
        /*001c*/ 	.word	index@(_Z17kernel_phase2_rowPiii)
        /*0020*/ 	.word	0x0000001c


	//----- nvinfo : EIATTR_FRAME_SIZE
	.align		4
.L_5:
        /*0024*/ 	.byte	0x04, 0x11
        /*0026*/ 	.short	(.L_7 - .L_6)
	.align		4
.L_6:
        /*0028*/ 	.word	index@(_Z17kernel_phase2_rowPiii)
        /*002c*/ 	.word	0x00000000


	//----- nvinfo : EIATTR_REGCOUNT
	.align		4
.L_7:
        /*0030*/ 	.byte	0x04, 0x2f
        /*0032*/ 	.short	(.L_9 - .L_8)
	.align		4
.L_8:
        /*0034*/ 	.word	index@(_Z17kernel_phase2_colPiiiii)
        /*0038*/ 	.word	0x00000020


	//----- nvinfo : EIATTR_FRAME_SIZE
	.align		4
.L_9:
        /*003c*/ 	.byte	0x04, 0x11
        /*003e*/ 	.short	(.L_11 - .L_10)
	.align		4
.L_10:
        /*0040*/ 	.word	index@(_Z17kernel_phase2_colPiiiii)
        /*0044*/ 	.word	0x00000000


	//----- nvinfo : EIATTR_REGCOUNT
	.align		4
.L_11:
        /*0048*/ 	.byte	0x04, 0x2f
        /*004a*/ 	.short	(.L_13 - .L_12)
	.align		4
.L_12:
        /*004c*/ 	.word	index@(_Z13kernel_phase3Piiii)
        /*0050*/ 	.word	0x0000001f


	//----- nvinfo : EIATTR_FRAME_SIZE
	.align		4
.L_13:
        /*0054*/ 	.byte	0x04, 0x11
        /*0056*/ 	.short	(.L_15 - .L_14)
	.align		4
.L_14:
        /*0058*/ 	.word	index@(_Z13kernel_phase3Piiii)
        /*005c*/ 	.word	0x00000000


	//----- nvinfo : EIATTR_MIN_STACK_SIZE
	.align		4
.L_15:
        /*0060*/ 	.byte	0x04, 0x12
        /*0062*/ 	.short	(.L_17 - .L_16)
	.align		4
.L_16:
        /*0064*/ 	.word	index@(_Z13kernel_phase3Piiii)
        /*0068*/ 	.word	0x00000000


	//----- nvinfo : EIATTR_MIN_STACK_SIZE
	.align		4
.L_17:
        /*006c*/ 	.byte	0x04, 0x12
        /*006e*/ 	.short	(.L_19 - .L_18)
	.align		4
.L_18:
        /*0070*/ 	.word	index@(_Z17kernel_phase2_colPiiiii)
        /*0074*/ 	.word	0x00000000


	//----- nvinfo : EIATTR_MIN_STACK_SIZE
	.align		4
.L_19:
        /*0078*/ 	.byte	0x04, 0x12
        /*007a*/ 	.short	(.L_21 - .L_20)
	.align		4
.L_20:
        /*007c*/ 	.word	index@(_Z17kernel_phase2_rowPiii)
        /*0080*/ 	.word	0x00000000


	//----- nvinfo : EIATTR_MIN_STACK_SIZE
	.align		4
.L_21:
        /*0084*/ 	.byte	0x04, 0x12
        /*0086*/ 	.short	(.L_23 - .L_22)
	.align		4
.L_22:
        /*0088*/ 	.word	index@(_Z13kernel_phase1Piii)
        /*008c*/ 	.word	0x00000000
.L_23:


//--------------------- .nv.compat                --------------------------
	.section	.nv.compat,"",@"SHT_CUDA_COMPAT_INFO"
	.align	4
        /*0000*/ 	.byte	0x02, 0x09, 0x00, 0x00, 0x02, 0x02, 0x01, 0x00, 0x02, 0x05, 0x05, 0x00, 0x03, 0x07, 0x01, 0x01
        /*0010*/ 	.byte	0x02, 0x03, 0x00, 0x00, 0x02, 0x06, 0x01, 0x00, 0x04, 0x0b, 0x08, 0x00, 0x09, 0x00, 0x00, 0x00
        /*0020*/ 	.byte	0x00, 0x00, 0x00, 0x00


//--------------------- .nv.info._Z13kernel_phase3Piiii --------------------------
	.section	.nv.info._Z13kernel_phase3Piiii,"",@"SHT_CUDA_INFO"
	.sectionflags	@""
	.align	4


	//----- nvinfo : EIATTR_CUDA_API_VERSION
	.align		4
        /*0000*/ 	.byte	0x04, 0x37
        /*0002*/ 	.short	(.L_25 - .L_24)
.L_24:
        /*0004*/ 	.word	0x00000082


	//----- nvinfo : EIATTR_KPARAM_INFO
	.align		4
.L_25:
        /*0008*/ 	.byte	0x04, 0x17
        /*000a*/ 	.short	(.L_27 - .L_26)
.L_26:
        /*000c*/ 	.word	0x00000000
        /*0010*/ 	.short	0x0003
        /*0012*/ 	.short	0x0010
        /*0014*/ 	.byte	0x00, 0xf0, 0x11, 0x00


	//----- nvinfo : EIATTR_KPARAM_INFO
	.align		4
.L_27:
        /*0018*/ 	.byte	0x04, 0x17
        /*001a*/ 	.short	(.L_29 - .L_28)
.L_28:
        /*001c*/ 	.word	0x00000000
        /*0020*/ 	.short	0x0002
        /*0022*/ 	.short	0x000c
        /*0024*/ 	.byte	0x00, 0xf0, 0x11, 0x00


	//----- nvinfo : EIATTR_KPARAM_INFO
	.align		4
.L_29:
        /*0028*/ 	.byte	0x04, 0x17
        /*002a*/ 	.short	(.L_31 - .L_30)
.L_30:
        /*002c*/ 	.word	0x00000000
        /*0030*/ 	.short	0x0001
        /*0032*/ 	.short	0x0008
        /*0034*/ 	.byte	0x00, 0xf0, 0x11, 0x00


	//----- nvinfo : EIATTR_KPARAM_INFO
	.align		4
.L_31:
        /*0038*/ 	.byte	0x04, 0x17
        /*003a*/ 	.short	(.L_33 - .L_32)
.L_32:
        /*003c*/ 	.word	0x00000000
        /*0040*/ 	.short	0x0000
        /*0042*/ 	.short	0x0000
        /*0044*/ 	.byte	0x00, 0xf5, 0x21, 0x00


	//----- nvinfo : EIATTR_SPARSE_MMA_MASK
	.align		4
.L_33:
        /*0048*/ 	.byte	0x03, 0x50
        /*004a*/ 	.short	0x0000


	//----- nvinfo : EIATTR_MAXREG_COUNT
	.align		4
        /*004c*/ 	.byte	0x03, 0x1b
        /*004e*/ 	.short	0x00ff


	//----- nvinfo : EIATTR_NUM_BARRIERS
	.align		4
        /*0050*/ 	.byte	0x02, 0x4c
        /*0052*/ 	.byte	0x01
	.zero		1


	//----- nvinfo : EIATTR_MERCURY_ISA_VERSION
	.align		4
        /*0054*/ 	.byte	0x03, 0x5f
        /*0056*/ 	.short	0x0101


	//----- nvinfo : EIATTR_VRC_CTA_INIT_COUNT
	.align		4
        /*0058*/ 	.byte	0x02, 0x4a
	.zero		1
	.zero		1


	//----- nvinfo : EIATTR_EXIT_INSTR_OFFSETS
	.align		4
        /*005c*/ 	.byte	0x04, 0x1c
        /*005e*/ 	.short	(.L_35 - .L_34)


	//   ....[0]....
.L_34:
        /*0060*/ 	.word	0x00000080


	//   ....[1]....
        /*0064*/ 	.word	0x000012e0


	//----- nvinfo : EIATTR_CBANK_PARAM_SIZE
	.align		4
.L_35:
        /*0068*/ 	.byte	0x03, 0x19
        /*006a*/ 	.short	0x0014


	//----- nvinfo : EIATTR_PARAM_CBANK
	.align		4
        /*006c*/ 	.byte	0x04, 0x0a
        /*006e*/ 	.short	(.L_37 - .L_36)
	.align		4
.L_36:
        /*0070*/ 	.word	index@(.nv.constant0._Z13kernel_phase3Piiii)
        /*0074*/ 	.short	0x0380
        /*0076*/ 	.short	0x0014


	//----- nvinfo : EIATTR_SW_WAR
	.align		4
.L_37:
        /*0078*/ 	.byte	0x04, 0x36
        /*007a*/ 	.short	(.L_39 - .L_38)
.L_38:
        /*007c*/ 	.word	0x00000008
.L_39:


//--------------------- .nv.info._Z17kernel_phase2_colPiiiii --------------------------
	.section	.nv.info._Z17kernel_phase2_colPiiiii,"",@"SHT_CUDA_INFO"
	.sectionflags	@""
	.align	4


	//----- nvinfo : EIATTR_CUDA_API_VERSION
	.align		4
        /*0000*/ 	.byte	0x04, 0x37
        /*0002*/ 	.short	(.L_41 - .L_40)
.L_40:
        /*0004*/ 	.word	0x00000082


	//----- nvinfo : EIATTR_KPARAM_INFO
	.align		4
.L_41:
        /*0008*/ 	.byte	0x04, 0x17
        /*000a*/ 	.short	(.L_43 - .L_42)
.L_42:
        /*000c*/ 	.word	0x00000000
        /*0010*/ 	.short	0x0004
        /*0012*/ 	.short	0x0014
        /*0014*/ 	.byte	0x00, 0xf0, 0x11, 0x00


	//----- nvinfo : EIATTR_KPARAM_INFO
	.align		4
.L_43:
        /*0018*/ 	.byte	0x04, 0x17
        /*001a*/ 	.short	(.L_45 - .L_44)
.L_44:
        /*001c*/ 	.word	0x00000000
        /*0020*/ 	.short	0x0003
        /*0022*/ 	.short	0x0010
        /*0024*/ 	.byte	0x00, 0xf0, 0x11, 0x00


	//----- nvinfo : EIATTR_KPARAM_INFO
	.align		4
.L_45:
        /*0028*/ 	.byte	0x04, 0x17
        /*002a*/ 	.short	(.L_47 - .L_46)
.L_46:
        /*002c*/ 	.word	0x00000000
        /*0030*/ 	.short	0x0002
        /*0032*/ 	.short	0x000c
        /*0034*/ 	.byte	0x00, 0xf0, 0x11, 0x00


	//----- nvinfo : EIATTR_KPARAM_INFO
	.align		4
.L_47:
        /*0038*/ 	.byte	0x04, 0x17
        /*003a*/ 	.short	(.L_49 - .L_48)
.L_48:
        /*003c*/ 	.word	0x00000000
        /*0040*/ 	.short	0x0001
        /*0042*/ 	.short	0x0008
        /*0044*/ 	.byte	0x00, 0xf0, 0x11, 0x00


	//----- nvinfo : EIATTR_KPARAM_INFO
	.align		4
.L_49:
        /*0048*/ 	.byte	0x04, 0x17
        /*004a*/ 	.short	(.L_51 - .L_50)
.L_50:
        /*004c*/ 	.word	0x00000000
        /*0050*/ 	.short	0x0000
        /*0052*/ 	.short	0x0000
        /*0054*/ 	.byte	0x00, 0xf5, 0x21, 0x00


	//----- nvinfo : EIATTR_SPARSE_MMA_MASK
	.align		4
.L_51:
        /*0058*/ 	.byte	0x03, 0x50
        /*005a*/ 	.short	0x0000


	//----- nvinfo : EIATTR_MAXREG_COUNT
	.align		4
        /*005c*/ 	.byte	0x03, 0x1b
        /*005e*/ 	.short	0x00ff


	//----- nvinfo : EIATTR_NUM_BARRIERS
	.align		4
        /*0060*/ 	.byte	0x02, 0x4c
        /*0062*/ 	.byte	0x01
	.zero		1


	//----- nvinfo : EIATTR_MERCURY_ISA_VERSION
	.align		4
        /*0064*/ 	.byte	0x03, 0x5f
        /*0066*/ 	.short	0x0101


	//----- nvinfo : EIATTR_VRC_CTA_INIT_COUNT
	.align		4
        /*0068*/ 	.byte	0x02, 0x4a
	.zero		1
	.zero		1


	//----- nvinfo : EIATTR_EXIT_INSTR_OFFSETS
	.align		4
        /*006c*/ 	.byte	0x04, 0x1c
        /*006e*/ 	.short	(.L_53 - .L_52)


	//   ....[0]....
.L_52:
        /*0070*/ 	.word	0x00000080


	//   ....[1]....
        /*0074*/ 	.word	0x00001d20


	//----- nvinfo : EIATTR_CBANK_PARAM_SIZE
	.align		4
.L_53:
        /*0078*/ 	.byte	0x03, 0x19
        /*007a*/ 	.short	0x0018


	//----- nvinfo : EIATTR_PARAM_CBANK
	.align		4
        /*007c*/ 	.byte	0x04, 0x0a
        /*007e*/ 	.short	(.L_55 - .L_54)
	.align		4
.L_54:
        /*0080*/ 	.word	index@(.nv.constant0._Z17kernel_phase2_colPiiiii)
        /*0084*/ 	.short	0x0380
        /*0086*/ 	.short	0x0018


	//----- nvinfo : EIATTR_SW_WAR
	.align		4
.L_55:
        /*0088*/ 	.byte	0x04, 0x36
        /*008a*/ 	.short	(.L_57 - .L_56)
.L_56:
        /*008c*/ 	.word	0x00000008
.L_57:


//--------------------- .nv.info._Z17kernel_phase2_rowPiii --------------------------
	.section	.nv.info._Z17kernel_phase2_rowPiii,"",@"SHT_CUDA_INFO"
	.sectionflags	@""
	.align	4


	//----- nvinfo : EIATTR_CUDA_API_VERSION
	.align		4
        /*0000*/ 	.byte	0x04, 0x37
        /*0002*/ 	.short	(.L_59 - .L_58)
.L_58:
        /*0004*/ 	.word	0x00000082


	//----- nvinfo : EIATTR_KPARAM_INFO
	.align		4
.L_59:
        /*0008*/ 	.byte	0x04, 0x17
        /*000a*/ 	.short	(.L_61 - .L_60)
.L_60:
        /*000c*/ 	.word	0x00000000
        /*0010*/ 	.short	0x0002
        /*0012*/ 	.short	0x000c
        /*0014*/ 	.byte	0x00, 0xf0, 0x11, 0x00


	//----- nvinfo : EIATTR_KPARAM_INFO
	.align		4
.L_61:
        /*0018*/ 	.byte	0x04, 0x17
        /*001a*/ 	.short	(.L_63 - .L_62)
.L_62:
        /*001c*/ 	.word	0x00000000
        /*0020*/ 	.short	0x0001
        /*0022*/ 	.short	0x0008
        /*0024*/ 	.byte	0x00, 0xf0, 0x11, 0x00


	//----- nvinfo : EIATTR_KPARAM_INFO
	.align		4
.L_63:
        /*0028*/ 	.byte	0x04, 0x17
        /*002a*/ 	.short	(.L_65 - .L_64)
.L_64:
        /*002c*/ 	.word	0x00000000
        /*0030*/ 	.short	0x0000
        /*0032*/ 	.short	0x0000
        /*0034*/ 	.byte	0x00, 0xf5, 0x21, 0x00


	//----- nvinfo : EIATTR_SPARSE_MMA_MASK
	.align		4
.L_65:
        /*0038*/ 	.byte	0x03, 0x50
        /*003a*/ 	.short	0x0000


	//----- nvinfo : EIATTR_MAXREG_COUNT
	.align		4
        /*003c*/ 	.byte	0x03, 0x1b
        /*003e*/ 	.short	0x00ff


	//----- nvinfo : EIATTR_NUM_BARRIERS
	.align		4
        /*0040*/ 	.byte	0x02, 0x4c
        /*0042*/ 	.byte	0x01
	.zero		1


	//----- nvinfo : EIATTR_MERCURY_ISA_VERSION
	.align		4
        /*0044*/ 	.byte	0x03, 0x5f
        /*0046*/ 	.short	0x0101


	//----- nvinfo : EIATTR_VRC_CTA_INIT_COUNT
	.align		4
        /*0048*/ 	.byte	0x02, 0x4a
	.zero		1
	.zero		1


	//----- nvinfo : EIATTR_EXIT_INSTR_OFFSETS
	.align		4
        /*004c*/ 	.byte	0x04, 0x1c
        /*004e*/ 	.short	(.L_67 - .L_66)


	//   ....[0]....
.L_66:
        /*0050*/ 	.word	0x00000040


	//   ....[1]....
        /*0054*/ 	.word	0x000026f0


	//----- nvinfo : EIATTR_CBANK_PARAM_SIZE
	.align		4
.L_67:
        /*0058*/ 	.byte	0x03, 0x19
        /*005a*/ 	.short	0x0010


	//----- nvinfo : EIATTR_PARAM_CBANK
	.align		4
        /*005c*/ 	.byte	0x04, 0x0a
        /*005e*/ 	.short	(.L_69 - .L_68)
	.align		4
.L_68:
        /*0060*/ 	.word	index@(.nv.constant0._Z17kernel_phase2_rowPiii)
        /*0064*/ 	.short	0x0380
        /*0066*/ 	.short	0x0010


	//----- nvinfo : EIATTR_SW_WAR
	.align		4
.L_69:
        /*0068*/ 	.byte	0x04, 0x36
        /*006a*/ 	.short	(.L_71 - .L_70)
.L_70:
        /*006c*/ 	.word	0x00000008
.L_71:


//--------------------- .nv.info._Z13kernel_phase1Piii --------------------------
	.section	.nv.info._Z13kernel_phase1Piii,"",@"SHT_CUDA_INFO"
	.sectionflags	@""
	.align	4


	//----- nvinfo : EIATTR_CUDA_API_VERSION
	.align		4
        /*0000*/ 	.byte	0x04, 0x37
        /*0002*/ 	.short	(.L_73 - .L_72)
.L_72:
        /*0004*/ 	.word	0x00000082


	//----- nvinfo : EIATTR_KPARAM_INFO
	.align		4
.L_73:
        /*0008*/ 	.byte	0x04, 0x17
        /*000a*/ 	.short	(.L_75 - .L_74)
.L_74:
        /*000c*/ 	.word	0x00000000
        /*0010*/ 	.short	0x0002
        /*0012*/ 	.short	0x000c
        /*0014*/ 	.byte	0x00, 0xf0, 0x11, 0x00


	//----- nvinfo : EIATTR_KPARAM_INFO
	.align		4
.L_75:
        /*0018*/ 	.byte	0x04, 0x17
        /*001a*/ 	.short	(.L_77 - .L_76)
.L_76:
        /*001c*/ 	.word	0x00000000
        /*0020*/ 	.short	0x0001
        /*0022*/ 	.short	0x0008
        /*0024*/ 	.byte	0x00, 0xf0, 0x11, 0x00


	//----- nvinfo : EIATTR_KPARAM_INFO
	.align		4
.L_77:
        /*0028*/ 	.byte	0x04, 0x17
        /*002a*/ 	.short	(.L_79 - .L_78)
.L_78:
        /*002c*/ 	.word	0x00000000
        /*0030*/ 	.short	0x0000
        /*0032*/ 	.short	0x0000
        /*0034*/ 	.byte	0x00, 0xf5, 0x21, 0x00


	//----- nvinfo : EIATTR_SPARSE_MMA_MASK
	.align		4
.L_79:
        /*0038*/ 	.byte	0x03, 0x50
        /*003a*/ 	.short	0x0000


	//----- nvinfo : EIATTR_MAXREG_COUNT
	.align		4
        /*003c*/ 	.byte	0x03, 0x1b
        /*003e*/ 	.short	0x00ff


	//----- nvinfo : EIATTR_NUM_BARRIERS
	.align		4
        /*0040*/ 	.byte	0x02, 0x4c
        /*0042*/ 	.byte	0x01
	.zero		1


	//----- nvinfo : EIATTR_MERCURY_ISA_VERSION
	.align		4
        /*0044*/ 	.byte	0x03, 0x5f
        /*0046*/ 	.short	0x0101


	//----- nvinfo : EIATTR_VRC_CTA_INIT_COUNT
	.align		4
        /*0048*/ 	.byte	0x02, 0x4a
	.zero		1
	.zero		1


	//----- nvinfo : EIATTR_EXIT_INSTR_OFFSETS
	.align		4
        /*004c*/ 	.byte	0x04, 0x1c
        /*004e*/ 	.short	(.L_81 - .L_80)


	//   ....[0]....
.L_80:
        /*0050*/ 	.word	0x00002540


	//----- nvinfo : EIATTR_CBANK_PARAM_SIZE
	.align		4
.L_81:
        /*0054*/ 	.byte	0x03, 0x19
        /*0056*/ 	.short	0x0010


	//----- nvinfo : EIATTR_PARAM_CBANK
	.align		4
        /*0058*/ 	.byte	0x04, 0x0a
        /*005a*/ 	.short	(.L_83 - .L_82)
	.align		4
.L_82:
        /*005c*/ 	.word	index@(.nv.constant0._Z13kernel_phase1Piii)
        /*0060*/ 	.short	0x0380
        /*0062*/ 	.short	0x0010


	//----- nvinfo : EIATTR_SW_WAR
	.align		4
.L_83:
        /*0064*/ 	.byte	0x04, 0x36
        /*0066*/ 	.short	(.L_85 - .L_84)
.L_84:
        /*0068*/ 	.word	0x00000008
.L_85:


//--------------------- .nv.callgraph             --------------------------
	.section	.nv.callgraph,"",@"SHT_CUDA_CALLGRAPH"
	.align	4
	.sectionentsize	8
	.align		4
        /*0000*/ 	.word	0x00000000
	.align		4
        /*0004*/ 	.word	0xffffffff
	.align		4
        /*0008*/ 	.word	0x00000000
	.align		4
        /*000c*/ 	.word	0xfffffffe
	.align		4
        /*0010*/ 	.word	0x00000000
	.align		4
        /*0014*/ 	.word	0xfffffffd
	.align		4
        /*0018*/ 	.word	0x00000000
	.align		4
        /*001c*/ 	.word	0xfffffffc


//--------------------- .text._Z13kernel_phase3Piiii --------------------------
	.section	.text._Z13kernel_phase3Piiii,"ax",@progbits
	.align	128
        .global         _Z13kernel_phase3Piiii
        .type           _Z13kernel_phase3Piiii,@function
        .size           _Z13kernel_phase3Piiii,(.L_x_8 - _Z13kernel_phase3Piiii)
        .other          _Z13kernel_phase3Piiii,@"STO_CUDA_ENTRY STV_DEFAULT"
_Z13kernel_phase3Piiii:
.text._Z13kernel_phase3Piiii:
[----:B------:R-:W-:Y:S08]  /*0000*/  LDC R1, c[0x0][0x37c] ;  /* 0x0000df00ff017b82 */ /* 0x000ff00000000800 */
[----:B------:R-:W0:Y:S01]  /*0010*/  S2UR UR4, SR_CTAID.Y ;  /* 0x00000000000479c3 */ /* 0x000e220000002600 */
[----:B------:R-:W0:Y:S07]  /*0020*/  LDCU UR6, c[0x0][0x390] ;  /* 0x00007200ff0677ac */ /* 0x000e2e0008000800 */
[----:B------:R-:W1:Y:S08]  /*0030*/  LDC R4, c[0x0][0x388] ;  /* 0x0000e200ff047b82 */ /* 0x000e700000000800 */
[----:B------:R-:W2:Y:S01]  /*0040*/  S2UR UR5, SR_CTAID.X ;  /* 0x00000000000579c3 */ /* 0x000ea20000002500 */
[----:B0-----:R-:W-:-:S06]  /*0050*/  UIADD3 UR4, UPT, UPT, UR4, UR6, URZ ;  /* 0x0000000604047290 */ /* 0x001fcc000fffe0ff */
[----:B-1----:R-:W-:-:S04]  /*0060*/  ISETP.NE.AND P0, PT, R4, UR4, PT ;  /* 0x0000000404007c0c */ /* 0x002fc8000bf05270 */
[----:B--2---:R-:W-:-:S13]  /*0070*/  ISETP.EQ.OR P0, PT, R4, UR5, !P0 ;  /* 0x0000000504007c0c */ /* 0x004fda000c702670 */
[----:B------:R-:W-:Y:S05]  /*0080*/  @P0 EXIT ;  /* 0x000000000000094d */ /* 0x000fea0003800000 */
[----:B------:R-:W0:Y:S01]  /*0090*/  S2R R11, SR_TID.Y ;  /* 0x00000000000b7919 */ /* 0x000e220000002200 */
[----:B------:R-:W1:Y:S01]  /*00a0*/  LDC R12, c[0x0][0x38c] ;  /* 0x0000e300ff0c7b82 */ /* 0x000e620000000800 */
[----:B------:R-:W-:Y:S01]  /*00b0*/  IMAD.SHL.U32 R4, R4, 0x40, RZ ;  /* 0x0000004004047824 */ /* 0x000fe200078e00ff */
[----:B------:R-:W2:Y:S01]  /*00c0*/  LDCU.64 UR10, c[0x0][0x380] ;  /* 0x00007000ff0a77ac */ /* 0x000ea20008000a00 */
[----:B------:R-:W3:Y:S01]  /*00d0*/  S2R R0, SR_TID.X ;  /* 0x0000000000007919 */ /* 0x000ee20000002100 */
[----:B------:R-:W-:Y:S01]  /*00e0*/  IMAD.MOV.U32 R3, RZ, RZ, RZ ;  /* 0x000000ffff037224 */ /* 0x000fe200078e00ff */
[----:B------:R-:W-:Y:S01]  /*00f0*/  USHF.L.U32 UR4, UR4, 0x6, URZ ;  /* 0x0000000604047899 */ /* 0x000fe200080006ff */
[----:B------:R-:W-:Y:S01]  /*0100*/  SHF.R.S32.HI R5, RZ, 0x1f, R4 ;  /* 0x0000001fff057819 */ /* 0x000fe20000011404 */
[----:B------:R-:W-:Y:S01]  /*0110*/  USHF.L.U32 UR5, UR5, 0x6, URZ ;  /* 0x0000000605057899 */ /* 0x000fe200080006ff */
[----:B------:R-:W4:Y:S05]  /*0120*/  LDCU.64 UR8, c[0x0][0x358] ;  /* 0x00006b00ff0877ac */ /* 0x000f2a0008000a00 */
[----:B------:R-:W-:-:S02]  /*0130*/  IMAD.U32 R2, RZ, RZ, UR5 ;  /* 0x00000005ff027e24 */ /* 0x000fc4000f8e00ff */
[----:B-1----:R-:W-:-:S04]  /*0140*/  IMAD.WIDE R6, R12, UR4, R4 ;  /* 0x000000040c067c25 */ /* 0x002fc8000f8e0204 */
[----:B------:R-:W-:-:S04]  /*0150*/  IMAD.WIDE R4, R4, R12, R2 ;  /* 0x0000000c04047225 */ /* 0x000fc800078e0202 */
[----:B0-----:R-:W-:-:S04]  /*0160*/  IMAD R13, R11, R12, RZ ;  /* 0x0000000c0b0d7224 */ /* 0x001fc800078e02ff */
[--C-:B------:R-:W-:Y:S01]  /*0170*/  IMAD R15, R12, 0x20, R13.reuse ;  /* 0x000000200c0f7824 */ /* 0x100fe200078e020d */
[--C-:B------:R-:W-:Y:S02]  /*0180*/  SHF.R.S32.HI R17, RZ, 0x1f, R13.reuse ;  /* 0x0000001fff117819 */ /* 0x100fe4000001140d */
[CC--:B---3--:R-:W-:Y:S02]  /*0190*/  IADD3 R8, P4, P5, R0.reuse, R6.reuse, R13 ;  /* 0x0000000600087210 */ /* 0x0c8fe40007d9e00d */
[----:B------:R-:W-:Y:S02]  /*01a0*/  SHF.R.S32.HI R19, RZ, 0x1f, R15 ;  /* 0x0000001fff137819 */ /* 0x000fe4000001140f */
[----:B------:R-:W-:Y:S02]  /*01b0*/  IADD3.X R21, PT, PT, RZ, R7, R17, P4, P5 ;  /* 0x00000007ff157210 */ /* 0x000fe400027ea411 */
[----:B------:R-:W-:Y:S02]  /*01c0*/  IADD3 R9, P3, P0, R0, R6, R15 ;  /* 0x0000000600097210 */ /* 0x000fe4000787e00f */
[----:B--2---:R-:W-:-:S02]  /*01d0*/  LEA R20, P4, R8, UR10, 0x2 ;  /* 0x0000000a08147c11 */ /* 0x004fc4000f8810ff */
[CC--:B------:R-:W-:Y:S02]  /*01e0*/  IADD3 R14, P1, P2, R0.reuse, R4.reuse, R13 ;  /* 0x00000004000e7210 */ /* 0x0c0fe40007a3e00d */
[----:B------:R-:W-:Y:S02]  /*01f0*/  IADD3 R10, P5, P6, R0, R4, R15 ;  /* 0x00000004000a7210 */ /* 0x000fe40007ebe00f */
[----:B------:R-:W-:Y:S02]  /*0200*/  IADD3.X R16, PT, PT, RZ, R7, R19, P3, P0 ;  /* 0x00000007ff107210 */ /* 0x000fe40001fe0413 */
[----:B------:R-:W-:Y:S02]  /*0210*/  LEA.HI.X R21, R8, UR11, R21, 0x2, P4 ;  /* 0x0000000b08157c11 */ /* 0x000fe4000a0f1415 */
[----:B------:R-:W-:Y:S02]  /*0220*/  IADD3.X R7, PT, PT, RZ, R5, R17, P1, P2 ;  /* 0x00000005ff077210 */ /* 0x000fe40000fe4411 */
[----:B------:R-:W-:-:S02]  /*0230*/  LEA R8, P0, R9, UR10, 0x2 ;  /* 0x0000000a09087c11 */ /* 0x000fc4000f8010ff */
[----:B------:R-:W-:Y:S02]  /*0240*/  IADD3.X R5, PT, PT, RZ, R5, R19, P5, P6 ;  /* 0x00000005ff057210 */ /* 0x000fe40002fec413 */
[----:B------:R-:W-:Y:S02]  /*0250*/  LEA R6, P1, R14, UR10, 0x2 ;  /* 0x0000000a0e067c11 */ /* 0x000fe4000f8210ff */
[----:B------:R-:W-:Y:S02]  /*0260*/  LEA R4, P2, R10, UR10, 0x2 ;  /* 0x0000000a0a047c11 */ /* 0x000fe4000f8410ff */
[----:B------:R-:W-:Y:S02]  /*0270*/  LEA.HI.X R9, R9, UR11, R16, 0x2, P0 ;  /* 0x0000000b09097c11 */ /* 0x000fe400080f1410 */
[----:B------:R-:W-:Y:S01]  /*0280*/  LEA.HI.X R7, R14, UR11, R7, 0x2, P1 ;  /* 0x0000000b0e077c11 */ /* 0x000fe200088f1407 */
[----:B----4-:R-:W2:Y:S01]  /*0290*/  LDG.E R16, desc[UR8][R20.64+0x80] ;  /* 0x0000800814107981 */ /* 0x010ea2000c1e1900 */
[----:B------:R-:W-:-:S03]  /*02a0*/  LEA.HI.X R5, R10, UR11, R5, 0x2, P2 ;  /* 0x0000000b0a057c11 */ /* 0x000fc600090f1405 */
[----:B------:R-:W3:Y:S04]  /*02b0*/  LDG.E R10, desc[UR8][R20.64] ;  /* 0x00000008140a7981 */ /* 0x000ee8000c1e1900 */
[----:B------:R-:W4:Y:S04]  /*02c0*/  LDG.E R14, desc[UR8][R8.64] ;  /* 0x00000008080e7981 */ /* 0x000f28000c1e1900 */
[----:B------:R0:W4:Y:S04]  /*02d0*/  LDG.E R24, desc[UR8][R8.64+0x80] ;  /* 0x0000800808187981 */ /* 0x000128000c1e1900 */
[----:B------:R-:W4:Y:S04]  /*02e0*/  LDG.E R18, desc[UR8][R6.64] ;  /* 0x0000000806127981 */ /* 0x000f28000c1e1900 */
[----:B------:R-:W4:Y:S04]  /*02f0*/  LDG.E R26, desc[UR8][R6.64+0x80] ;  /* 0x00008008061a7981 */ /* 0x000f28000c1e1900 */
[----:B------:R-:W4:Y:S04]  /*0300*/  LDG.E R25, desc[UR8][R4.64] ;  /* 0x0000000804197981 */ /* 0x000f28000c1e1900 */
[----:B------:R1:W4:Y:S01]  /*0310*/  LDG.E R27, desc[UR8][R4.64+0x80] ;  /* 0x00008008041b7981 */ /* 0x000322000c1e1900 */
[----:B------:R-:W1:Y:S01]  /*0320*/  S2UR UR6, SR_CgaCtaId ;  /* 0x00000000000679c3 */ /* 0x000e620000008800 */
[----:B------:R-:W-:Y:S01]  /*0330*/  UMOV UR5, 0x400 ;  /* 0x0000040000057882 */ /* 0x000fe20000000000 */
[----:B------:R-:W-:Y:S01]  /*0340*/  IMAD.WIDE R2, R12, UR4, R2 ;  /* 0x000000040c027c25 */ /* 0x000fe2000f8e0202 */
[----:B------:R-:W-:-:S02]  /*0350*/  UIADD3 UR4, UPT, UPT, UR5, 0x4000, URZ ;  /* 0x0000400005047890 */ /* 0x000fc4000fffe0ff */
[----:B0-----:R-:W-:Y:S01]  /*0360*/  IADD3 R8, P0, P1, R0, R2, R13 ;  /* 0x0000000200087210 */ /* 0x001fe2000791e00d */
[----:B-1----:R-:W-:Y:S02]  /*0370*/  ULEA UR5, UR6, UR5, 0x18 ;  /* 0x0000000506057291 */ /* 0x002fe4000f8ec0ff */
[----:B------:R-:W-:-:S04]  /*0380*/  ULEA UR4, UR6, UR4, 0x18 ;  /* 0x0000000406047291 */ /* 0x000fc8000f8ec0ff */
[C---:B------:R-:W-:Y:S02]  /*0390*/  LEA R9, R11.reuse, UR5, 0x8 ;  /* 0x000000050b097c11 */ /* 0x040fe4000f8e40ff */
[----:B------:R-:W-:-:S03]  /*03a0*/  LEA R11, R11, UR4, 0x8 ;  /* 0x000000040b0b7c11 */ /* 0x000fc6000f8e40ff */
[C---:B------:R-:W-:Y:S02]  /*03b0*/  IMAD R13, R0.reuse, 0x4, R9 ;  /* 0x00000004000d7824 */ /* 0x040fe400078e0209 */
[C---:B------:R-:W-:Y:S01]  /*03c0*/  IMAD R4, R0.reuse, 0x4, R11 ;  /* 0x0000000400047824 */ /* 0x040fe200078e020b */
[----:B------:R-:W-:Y:S02]  /*03d0*/  IADD3 R15, P2, P3, R0, R2, R15 ;  /* 0x00000002000f7210 */ /* 0x000fe40007b5e00f */
[-C--:B------:R-:W-:Y:S02]  /*03e0*/  IADD3.X R17, PT, PT, RZ, R3.reuse, R17, P0, P1 ;  /* 0x00000003ff117210 */ /* 0x080fe400007e2411 */
[----:B------:R-:W-:Y:S02]  /*03f0*/  IADD3.X R2, PT, PT, RZ, R3, R19, P2, P3 ;  /* 0x00000003ff027210 */ /* 0x000fe400017e6413 */
[----:B------:R-:W-:Y:S02]  /*0400*/  LEA R22, P0, R8, UR10, 0x2 ;  /* 0x0000000a08167c11 */ /* 0x000fe4000f8010ff */
[----:B------:R-:W-:-:S02]  /*0410*/  LEA R20, P1, R15, UR10, 0x2 ;  /* 0x0000000a0f147c11 */ /* 0x000fc4000f8210ff */
[----:B------:R-:W-:Y:S02]  /*0420*/  LEA.HI.X R23, R8, UR11, R17, 0x2, P0 ;  /* 0x0000000b08177c11 */ /* 0x000fe400080f1411 */
[----:B------:R-:W-:Y:S01]  /*0430*/  LEA.HI.X R21, R15, UR11, R2, 0x2, P1 ;  /* 0x0000000b0f157c11 */ /* 0x000fe200088f1402 */
[----:B--2---:R0:W-:Y:S04]  /*0440*/  STS [R13+0x80], R16 ;  /* 0x000080100d007388 */ /* 0x0041e80000000800 */
[----:B---3--:R0:W-:Y:S04]  /*0450*/  STS [R13], R10 ;  /* 0x0000000a0d007388 */ /* 0x0081e80000000800 */
[----:B----4-:R0:W-:Y:S04]  /*0460*/  STS [R13+0x2000], R14 ;  /* 0x0020000e0d007388 */ /* 0x0101e80000000800 */
[----:B------:R0:W-:Y:S04]  /*0470*/  STS [R13+0x2080], R24 ;  /* 0x002080180d007388 */ /* 0x0001e80000000800 */
[----:B------:R0:W-:Y:S04]  /*0480*/  STS [R4], R18 ;  /* 0x0000001204007388 */ /* 0x0001e80000000800 */
[----:B------:R0:W-:Y:S04]  /*0490*/  STS [R4+0x80], R26 ;  /* 0x0000801a04007388 */ /* 0x0001e80000000800 */
[----:B------:R0:W-:Y:S04]  /*04a0*/  STS [R4+0x2000], R25 ;  /* 0x0020001904007388 */ /* 0x0001e80000000800 */
[----:B------:R0:W-:Y:S01]  /*04b0*/  STS [R4+0x2080], R27 ;  /* 0x0020801b04007388 */ /* 0x0001e20000000800 */
[----:B------:R-:W-:Y:S06]  /*04c0*/  BAR.SYNC.DEFER_BLOCKING 0x0 ;  /* 0x0000000000007b1d */ /* 0x000fec0000010000 */
[----:B------:R0:W5:Y:S04]  /*04d0*/  LDG.E R11, desc[UR8][R20.64+0x80] ;  /* 0x00008008140b7981 */ /* 0x000168000c1e1900 */
[----:B------:R0:W5:Y:S04]  /*04e0*/  LDG.E R5, desc[UR8][R20.64] ;  /* 0x0000000814057981 */ /* 0x000168000c1e1900 */
[----:B------:R0:W5:Y:S04]  /*04f0*/  LDG.E R7, desc[UR8][R22.64+0x80] ;  /* 0x0000800816077981 */ /* 0x000168000c1e1900 */
[----:B------:R0:W5:Y:S01]  /*0500*/  LDG.E R3, desc[UR8][R22.64] ;  /* 0x0000000816037981 */ /* 0x000162000c1e1900 */
[----:B------:R-:W-:Y:S01]  /*0510*/  LEA R2, R0, UR4, 0x2 ;  /* 0x0000000400027c11 */ /* 0x000fe2000f8e10ff */
[----:B------:R-:W-:Y:S01]  /*0520*/  VIADD R0, R9, 0x2000 ;  /* 0x0000200009007836 */ /* 0x000fe20000000000 */
[----:B------:R-:W-:-:S03]  /*0530*/  UMOV UR4, 0x2000 ;  /* 0x0000200000047882 */ /* 0x000fc60000000000 */
[----:B------:R-:W-:-:S07]  /*0540*/  VIADD R2, R2, 0x1000 ;  /* 0x0000100002027836 */ /* 0x000fce0000000000 */
.L_x_0:
[----:B0-----:R-:W-:Y:S01]  /*0550*/  LDS.128 R12, [R0+-0x2000] ;  /* 0xffe00000000c7984 */ /* 0x001fe20000000c00 */
[----:B------:R-:W-:-:S03]  /*0560*/  UIADD3 UR4, UPT, UPT, UR4, 0x80, URZ ;  /* 0x0000008004047890 */ /* 0x000fc6000fffe0ff */
[----:B------:R-:W0:Y:S01]  /*0570*/  LDS R10, [R2+-0xf80] ;  /* 0xfff08000020a7984 */ /* 0x000e220000000800 */
[----:B------:R-:W-:-:S03]  /*0580*/  UISETP.NE.AND UP0, UPT, UR4, 0x2100, UPT ;  /* 0x000021000400788c */ /* 0x000fc6000bf05270 */
[----:B------:R-:W1:Y:S04]  /*0590*/  LDS R8, [R2+-0x1000] ;  /* 0xfff0000002087984 */ /* 0x000e680000000800 */
[----:B------:R-:W2:Y:S04]  /*05a0*/  LDS.128 R16, [R0] ;  /* 0x0000000000107984 */ /* 0x000ea80000000c00 */
[----:B------:R-:W3:Y:S04]  /*05b0*/  LDS R6, [R2+-0xf00] ;  /* 0xfff1000002067984 */ /* 0x000ee80000000800 */
[----:B------:R-:W4:Y:S04]  /*05c0*/  LDS R4, [R2+-0xe80] ;  /* 0xfff1800002047984 */ /* 0x000f280000000800 */
[----:B------:R-:W4:Y:S04]  /*05d0*/  LDS R25, [R2+-0xe00] ;  /* 0xfff2000002197984 */ /* 0x000f280000000800 */
[----:B------:R-:W4:Y:S04]  /*05e0*/  LDS R9, [R2+-0xd80] ;  /* 0xfff2800002097984 */ /* 0x000f280000000800 */
[----:B------:R-:W4:Y:S04]  /*05f0*/  LDS R26, [R2+-0xd00] ;  /* 0xfff30000021a7984 */ /* 0x000f280000000800 */
[----:B------:R-:W4:Y:S04]  /*0600*/  LDS R24, [R2+-0xc80] ;  /* 0xfff3800002187984 */ /* 0x000f280000000800 */
[----:B------:R-:W-:Y:S01]  /*0610*/  LDS R28, [R2+-0xa80] ;  /* 0xfff58000021c7984 */ /* 0x000fe20000000800 */
[----:B0----5:R-:W-:-:S02]  /*0620*/  VIADDMNMX R7, R10, R12, R7, PT ;  /* 0x0000000c0a077246 */ /* 0x021fc40003800107 */
[C---:B-1----:R-:W-:Y:S02]  /*0630*/  VIADDMNMX R3, R8.reuse, R12, R3, PT ;  /* 0x0000000c08037246 */ /* 0x042fe40003800103 */
[-C--:B--2---:R-:W-:Y:S02]  /*0640*/  VIADDMNMX R5, R8, R16.reuse, R5, PT ;  /* 0x0000001008057246 */ /* 0x084fe40003800105 */
[----:B------:R-:W-:Y:S02]  /*0650*/  VIADDMNMX R10, R10, R16, R11, PT ;  /* 0x000000100a0a7246 */ /* 0x000fe4000380010b */
[C---:B---3--:R-:W-:Y:S02]  /*0660*/  VIADDMNMX R3, R6.reuse, R13, R3, PT ;  /* 0x0000000d06037246 */ /* 0x048fe40003800103 */
[----:B------:R-:W-:Y:S02]  /*0670*/  VIADDMNMX R5, R6, R17, R5, PT ;  /* 0x0000001106057246 */ /* 0x000fe40003800105 */
[----:B----4-:R-:W-:-:S02]  /*0680*/  VIADDMNMX R7, R4, R13, R7, PT ;  /* 0x0000000d04077246 */ /* 0x010fc40003800107 */
[----:B------:R-:W-:Y:S01]  /*0690*/  VIADDMNMX R10, R4, R17, R10, PT ;  /* 0x00000011040a7246 */ /* 0x000fe2000380010a */
[----:B------:R-:W-:Y:S01]  /*06a0*/  LDS R13, [R2+-0xb80] ;  /* 0xfff48000020d7984 */ /* 0x000fe20000000800 */
[C---:B------:R-:W-:Y:S02]  /*06b0*/  VIADDMNMX R12, R25.reuse, R14, R3, PT ;  /* 0x0000000e190c7246 */ /* 0x040fe40003800103 */
[----:B------:R-:W-:Y:S01]  /*06c0*/  VIADDMNMX R16, R25, R18, R5, PT ;  /* 0x0000001219107246 */ /* 0x000fe20003800105 */
[----:B------:R-:W-:Y:S01]  /*06d0*/  LDS R3, [R2+-0xc00] ;  /* 0xfff4000002037984 */ /* 0x000fe20000000800 */
[C---:B------:R-:W-:Y:S02]  /*06e0*/  VIADDMNMX R14, R9.reuse, R14, R7, PT ;  /* 0x0000000e090e7246 */ /* 0x040fe40003800107 */
[----:B------:R-:W-:Y:S01]  /*06f0*/  VIADDMNMX R18, R9, R18, R10, PT ;  /* 0x0000001209127246 */ /* 0x000fe2000380010a */
[----:B------:R-:W0:Y:S01]  /*0700*/  LDS.128 R4, [R0+-0x1ff0] ;  /* 0xffe0100000047984 */ /* 0x000e220000000c00 */
[----:B------:R-:W-:-:S02]  /*0710*/  VIADDMNMX R12, R26, R15, R12, PT ;  /* 0x0000000f1a0c7246 */ /* 0x000fc4000380010c */
[----:B------:R-:W-:Y:S01]  /*0720*/  VIADDMNMX R16, R26, R19, R16, PT ;  /* 0x000000131a107246 */ /* 0x000fe20003800110 */
[----:B------:R-:W1:Y:S01]  /*0730*/  LDS.128 R8, [R0+0x10] ;  /* 0x0000100000087984 */ /* 0x000e620000000c00 */
[C---:B------:R-:W-:Y:S02]  /*0740*/  VIADDMNMX R14, R24.reuse, R15, R14, PT ;  /* 0x0000000f180e7246 */ /* 0x040fe4000380010e */
[----:B------:R-:W-:Y:S01]  /*0750*/  VIADDMNMX R18, R24, R19, R18, PT ;  /* 0x0000001318127246 */ /* 0x000fe20003800112 */
[----:B------:R-:W2:Y:S04]  /*0760*/  LDS R17, [R2+-0xb00] ;  /* 0xfff5000002117984 */ /* 0x000ea80000000800 */
[----:B------:R-:W3:Y:S04]  /*0770*/  LDS R25, [R2+-0xa00] ;  /* 0xfff6000002197984 */ /* 0x000ee80000000800 */
[----:B------:R-:W4:Y:S04]  /*0780*/  LDS R15, [R2+-0x980] ;  /* 0xfff68000020f7984 */ /* 0x000f280000000800 */
[----:B------:R-:W4:Y:S04]  /*0790*/  LDS R24, [R2+-0x900] ;  /* 0xfff7000002187984 */ /* 0x000f280000000800 */
[----:B------:R-:W4:Y:S01]  /*07a0*/  LDS R26, [R2+-0x880] ;  /* 0xfff78000021a7984 */ /* 0x000f220000000800 */
[----:B0-----:R-:W-:-:S02]  /*07b0*/  VIADDMNMX R12, R3, R4, R12, PT ;  /* 0x00000004030c7246 */ /* 0x001fc4000380010c */
[----:B------:R-:W-:Y:S02]  /*07c0*/  VIADDMNMX R14, R13, R4, R14, PT ;  /* 0x000000040d0e7246 */ /* 0x000fe4000380010e */
[-C--:B-1----:R-:W-:Y:S02]  /*07d0*/  VIADDMNMX R16, R3, R8.reuse, R16, PT ;  /* 0x0000000803107246 */ /* 0x082fe40003800110 */
[----:B------:R-:W-:Y:S01]  /*07e0*/  VIADDMNMX R18, R13, R8, R18, PT ;  /* 0x000000080d127246 */ /* 0x000fe20003800112 */
[----:B------:R-:W-:Y:S01]  /*07f0*/  LDS R3, [R2+-0x800] ;  /* 0xfff8000002037984 */ /* 0x000fe20000000800 */
[C---:B--2---:R-:W-:Y:S02]  /*0800*/  VIADDMNMX R4, R17.reuse, R5, R12, PT ;  /* 0x0000000511047246 */ /* 0x044fe4000380010c */
[----:B------:R-:W-:Y:S02]  /*0810*/  VIADDMNMX R8, R17, R9, R16, PT ;  /* 0x0000000911087246 */ /* 0x000fe40003800110 */
[----:B------:R-:W-:-:S02]  /*0820*/  VIADDMNMX R14, R28, R5, R14, PT ;  /* 0x000000051c0e7246 */ /* 0x000fc4000380010e */
[----:B------:R-:W-:Y:S01]  /*0830*/  VIADDMNMX R18, R28, R9, R18, PT ;  /* 0x000000091c127246 */ /* 0x000fe20003800112 */
[----:B------:R-:W-:Y:S01]  /*0840*/  LDS R5, [R2+-0x780] ;  /* 0xfff8800002057984 */ /* 0x000fe20000000800 */
[C---:B---3--:R-:W-:Y:S02]  /*0850*/  VIADDMNMX R4, R25.reuse, R6, R4, PT ;  /* 0x0000000619047246 */ /* 0x048fe40003800104 */
[----:B------:R-:W-:Y:S01]  /*0860*/  VIADDMNMX R8, R25, R10, R8, PT ;  /* 0x0000000a19087246 */ /* 0x000fe20003800108 */
[----:B------:R-:W-:Y:S01]  /*0870*/  LDS R9, [R2+-0x700] ;  /* 0xfff9000002097984 */ /* 0x000fe20000000800 */
[C---:B----4-:R-:W-:Y:S02]  /*0880*/  VIADDMNMX R6, R15.reuse, R6, R14, PT ;  /* 0x000000060f067246 */ /* 0x050fe4000380010e */
[----:B------:R-:W-:Y:S01]  /*0890*/  VIADDMNMX R10, R15, R10, R18, PT ;  /* 0x0000000a0f0a7246 */ /* 0x000fe20003800112 */
[----:B------:R-:W-:Y:S01]  /*08a0*/  LDS R28, [R2+-0x680] ;  /* 0xfff98000021c7984 */ /* 0x000fe20000000800 */
[----:B------:R-:W-:-:S02]  /*08b0*/  VIADDMNMX R4, R24, R7, R4, PT ;  /* 0x0000000718047246 */ /* 0x000fc40003800104 */
[----:B------:R-:W-:Y:S01]  /*08c0*/  VIADDMNMX R6, R26, R7, R6, PT ;  /* 0x000000071a067246 */ /* 0x000fe20003800106 */
[----:B------:R-:W0:Y:S01]  /*08d0*/  LDS.128 R12, [R0+-0x1fe0] ;  /* 0xffe02000000c7984 */ /* 0x000e220000000c00 */
[-C--:B------:R-:W-:Y:S02]  /*08e0*/  VIADDMNMX R8, R24, R11.reuse, R8, PT ;  /* 0x0000000b18087246 */ /* 0x080fe40003800108 */
[----:B------:R-:W-:Y:S01]  /*08f0*/  VIADDMNMX R10, R26, R11, R10, PT ;  /* 0x0000000b1a0a7246 */ /* 0x000fe2000380010a */
[----:B------:R-:W1:Y:S04]  /*0900*/  LDS.128 R16, [R0+0x20] ;  /* 0x0000200000107984 */ /* 0x000e680000000c00 */
[----:B------:R-:W2:Y:S04]  /*0910*/  LDS R25, [R2+-0x600] ;  /* 0xfffa000002197984 */ /* 0x000ea80000000800 */
[----:B------:R-:W3:Y:S04]  /*0920*/  LDS R7, [R2+-0x580] ;  /* 0xfffa800002077984 */ /* 0x000ee80000000800 */
[----:B------:R-:W4:Y:S04]  /*0930*/  LDS R24, [R2+-0x500] ;  /* 0xfffb000002187984 */ /* 0x000f280000000800 */
[----:B------:R-:W4:Y:S01]  /*0940*/  LDS R26, [R2+-0x480] ;  /* 0xfffb8000021a7984 */ /* 0x000f220000000800 */
[----:B0-----:R-:W-:-:S02]  /*0950*/  VIADDMNMX R4, R3, R12, R4, PT ;  /* 0x0000000c03047246 */ /* 0x001fc40003800104 */
[----:B------:R-:W-:Y:S02]  /*0960*/  VIADDMNMX R6, R5, R12, R6, PT ;  /* 0x0000000c05067246 */ /* 0x000fe40003800106 */
[-C--:B-1----:R-:W-:Y:S02]  /*0970*/  VIADDMNMX R8, R3, R16.reuse, R8, PT ;  /* 0x0000001003087246 */ /* 0x082fe40003800108 */
[----:B------:R-:W-:Y:S01]  /*0980*/  VIADDMNMX R10, R5, R16, R10, PT ;  /* 0x00000010050a7246 */ /* 0x000fe2000380010a */
[----:B------:R-:W-:Y:S01]  /*0990*/  LDS R3, [R2+-0x400] ;  /* 0xfffc000002037984 */ /* 0x000fe20000000800 */
[C---:B------:R-:W-:Y:S02]  /*09a0*/  VIADDMNMX R4, R9.reuse, R13, R4, PT ;  /* 0x0000000d09047246 */ /* 0x040fe40003800104 */
[----:B------:R-:W-:Y:S02]  /*09b0*/  VIADDMNMX R8, R9, R17, R8, PT ;  /* 0x0000001109087246 */ /* 0x000fe40003800108 */
[----:B------:R-:W-:-:S02]  /*09c0*/  VIADDMNMX R6, R28, R13, R6, PT ;  /* 0x0000000d1c067246 */ /* 0x000fc40003800106 */
[----:B------:R-:W-:Y:S01]  /*09d0*/  VIADDMNMX R10, R28, R17, R10, PT ;  /* 0x000000111c0a7246 */ /* 0x000fe2000380010a */
[----:B------:R-:W-:Y:S01]  /*09e0*/  LDS R13, [R2+-0x380] ;  /* 0xfffc8000020d7984 */ /* 0x000fe20000000800 */
[C---:B--2---:R-:W-:Y:S02]  /*09f0*/  VIADDMNMX R12, R25.reuse, R14, R4, PT ;  /* 0x0000000e190c7246 */ /* 0x044fe40003800104 */
[----:B------:R-:W-:Y:S01]  /*0a00*/  VIADDMNMX R16, R25, R18, R8, PT ;  /* 0x0000001219107246 */ /* 0x000fe20003800108 */
[----:B------:R-:W-:Y:S01]  /*0a10*/  LDS R17, [R2+-0x300] ;  /* 0xfffd000002117984 */ /* 0x000fe20000000800 */
[C---:B---3--:R-:W-:Y:S02]  /*0a20*/  VIADDMNMX R14, R7.reuse, R14, R6, PT ;  /* 0x0000000e070e7246 */ /* 0x048fe40003800106 */
[----:B------:R-:W-:Y:S01]  /*0a30*/  VIADDMNMX R18, R7, R18, R10, PT ;  /* 0x0000001207127246 */ /* 0x000fe2000380010a */
[----:B------:R-:W-:Y:S01]  /*0a40*/  LDS R28, [R2+-0x280] ;  /* 0xfffd8000021c7984 */ /* 0x000fe20000000800 */
[----:B----4-:R-:W-:-:S02]  /*0a50*/  VIADDMNMX R12, R24, R15, R12, PT ;  /* 0x0000000f180c7246 */ /* 0x010fc4000380010c */
        /* <DEDUP_REMOVED lines=13> */
[----:B------:R-:W-:Y:S01]  /*0b30*/  LDS R3, [R2] ;  /* 0x0000000002037984 */ /* 0x000fe20000000800 */
[C---:B------:R-:W-:Y:S02]  /*0b40*/  VIADDMNMX R4, R17.reuse, R5, R12, PT ;  /* 0x0000000511047246 */ /* 0x040fe4000380010c */
[----:B------:R-:W-:Y:S02]  /*0b50*/  VIADDMNMX R8, R17, R9, R16, PT ;  /* 0x0000000911087246 */ /* 0x000fe40003800110 */
[----:B------:R-:W-:-:S02]  /*0b60*/  VIADDMNMX R14, R28, R5, R14, PT ;  /* 0x000000051c0e7246 */ /* 0x000fc4000380010e */
[----:B------:R-:W-:Y:S01]  /*0b70*/  VIADDMNMX R18, R28, R9, R18, PT ;  /* 0x000000091c127246 */ /* 0x000fe20003800112 */
[----:B------:R-:W-:Y:S01]  /*0b80*/  LDS R5, [R2+0x80] ;  /* 0x0000800002057984 */ /* 0x000fe20000000800 */
[C---:B--2---:R-:W-:Y:S02]  /*0b90*/  VIADDMNMX R4, R25.reuse, R6, R4, PT ;  /* 0x0000000619047246 */ /* 0x044fe40003800104 */
[----:B------:R-:W-:Y:S01]  /*0ba0*/  VIADDMNMX R8, R25, R10, R8, PT ;  /* 0x0000000a19087246 */ /* 0x000fe20003800108 */
[----:B------:R-:W-:Y:S01]  /*0bb0*/  LDS R9, [R2+0x100] ;  /* 0x0001000002097984 */ /* 0x000fe20000000800 */
[C---:B---3--:R-:W-:Y:S02]  /*0bc0*/  VIADDMNMX R6, R15.reuse, R6, R14, PT ;  /* 0x000000060f067246 */ /* 0x048fe4000380010e */
[----:B------:R-:W-:Y:S01]  /*0bd0*/  VIADDMNMX R10, R15, R10, R18, PT ;  /* 0x0000000a0f0a7246 */ /* 0x000fe20003800112 */
[----:B------:R-:W-:Y:S01]  /*0be0*/  LDS R28, [R2+0x180] ;  /* 0x00018000021c7984 */ /* 0x000fe20000000800 */
[----:B----4-:R-:W-:-:S02]  /*0bf0*/  VIADDMNMX R4, R24, R7, R4, PT ;  /* 0x0000000718047246 */ /* 0x010fc40003800104 */
[----:B------:R-:W-:Y:S01]  /*0c00*/  VIADDMNMX R6, R26, R7, R6, PT ;  /* 0x000000071a067246 */ /* 0x000fe20003800106 */
[----:B------:R-:W0:Y:S01]  /*0c10*/  LDS.128 R16, [R0+-0x1fc0] ;  /* 0xffe0400000107984 */ /* 0x000e220000000c00 */
[-C--:B------:R-:W-:Y:S02]  /*0c20*/  VIADDMNMX R8, R24, R11.reuse, R8, PT ;  /* 0x0000000b18087246 */ /* 0x080fe40003800108 */
[----:B------:R-:W-:Y:S01]  /*0c30*/  VIADDMNMX R10, R26, R11, R10, PT ;  /* 0x0000000b1a0a7246 */ /* 0x000fe2000380010a */
[----:B------:R-:W1:Y:S04]  /*0c40*/  LDS.128 R12, [R0+0x40] ;  /* 0x00004000000c7984 */ /* 0x000e680000000c00 */
[----:B------:R-:W2:Y:S04]  /*0c50*/  LDS R25, [R2+0x200] ;  /* 0x0002000002197984 */ /* 0x000ea80000000800 */
[----:B------:R-:W3:Y:S04]  /*0c60*/  LDS R7, [R2+0x280] ;  /* 0x0002800002077984 */ /* 0x000ee80000000800 */
[----:B------:R-:W4:Y:S04]  /*0c70*/  LDS R24, [R2+0x300] ;  /* 0x0003000002187984 */ /* 0x000f280000000800 */
[----:B------:R-:W4:Y:S01]  /*0c80*/  LDS R26, [R2+0x380] ;  /* 0x00038000021a7984 */ /* 0x000f220000000800 */
[----:B0-----:R-:W-:-:S02]  /*0c90*/  VIADDMNMX R4, R3, R16, R4, PT ;  /* 0x0000001003047246 */ /* 0x001fc40003800104 */
[----:B------:R-:W-:Y:S02]  /*0ca0*/  VIADDMNMX R6, R5, R16, R6, PT ;  /* 0x0000001005067246 */ /* 0x000fe40003800106 */
[-C--:B-1----:R-:W-:Y:S02]  /*0cb0*/  VIADDMNMX R8, R3, R12.reuse, R8, PT ;  /* 0x0000000c03087246 */ /* 0x082fe40003800108 */
[----:B------:R-:W-:Y:S01]  /*0cc0*/  VIADDMNMX R10, R5, R12, R10, PT ;  /* 0x0000000c050a7246 */ /* 0x000fe2000380010a */
[----:B------:R-:W-:Y:S01]  /*0cd0*/  LDS R3, [R2+0x400] ;  /* 0x0004000002037984 */ /* 0x000fe20000000800 */
        /* <DEDUP_REMOVED lines=61> */
[----:B------:R-:W-:Y:S02]  /*10b0*/  VIADDMNMX R16, R11, R14, R6, PT ;  /* 0x0000000e0b107246 */ /* 0x000fe40003800106 */
[----:B------:R-:W0:Y:S01]  /*10c0*/  LDS.128 R4, [R0+-0x1f90] ;  /* 0xffe0700000047984 */ /* 0x000e220000000c00 */
[----:B----4-:R-:W-:-:S02]  /*10d0*/  VIADDMNMX R12, R24, R19, R12, PT ;  /* 0x00000013180c7246 */ /* 0x010fc4000380010c */
[----:B------:R-:W-:Y:S01]  /*10e0*/  VIADDMNMX R25, R24, R15, R25, PT ;  /* 0x0000000f18197246 */ /* 0x000fe20003800119 */
[----:B------:R1:W2:Y:S01]  /*10f0*/  LDS.128 R8, [R0+0x70] ;  /* 0x0000700000087984 */ /* 0x0002a20000000c00 */
[C---:B------:R-:W-:Y:S02]  /*1100*/  VIADDMNMX R18, R26.reuse, R19, R18, PT ;  /* 0x000000131a127246 */ /* 0x040fe40003800112 */
[----:B------:R-:W-:Y:S01]  /*1110*/  VIADDMNMX R19, R26, R15, R16, PT ;  /* 0x0000000f1a137246 */ /* 0x000fe20003800110 */
[----:B------:R-:W3:Y:S04]  /*1120*/  LDS R14, [R2+0xd00] ;  /* 0x000d0000020e7984 */ /* 0x000ee80000000800 */
[----:B------:R-:W4:Y:S01]  /*1130*/  LDS R24, [R2+0xd80] ;  /* 0x000d800002187984 */ /* 0x000f220000000800 */
[----:B-1----:R-:W-:-:S03]  /*1140*/  VIADD R0, R0, 0x80 ;  /* 0x0000008000007836 */ /* 0x002fc60000000000 */
[----:B------:R-:W1:Y:S04]  /*1150*/  LDS R15, [R2+0xe80] ;  /* 0x000e8000020f7984 */ /* 0x000e680000000800 */
[----:B------:R-:W1:Y:S04]  /*1160*/  LDS R26, [R2+0xf00] ;  /* 0x000f0000021a7984 */ /* 0x000e680000000800 */
[----:B------:R0:W1:Y:S02]  /*1170*/  LDS R16, [R2+0xf80] ;  /* 0x000f800002107984 */ /* 0x0000640000000800 */
[----:B0-----:R-:W-:Y:S01]  /*1180*/  VIADD R2, R2, 0x2000 ;  /* 0x0000200002027836 */ /* 0x001fe20000000000 */
[----:B------:R-:W-:-:S02]  /*1190*/  VIADDMNMX R12, R13, R4, R12, PT ;  /* 0x000000040d0c7246 */ /* 0x000fc4000380010c */
[----:B------:R-:W-:Y:S02]  /*11a0*/  VIADDMNMX R18, R3, R4, R18, PT ;  /* 0x0000000403127246 */ /* 0x000fe40003800112 */
[-C--:B--2---:R-:W-:Y:S02]  /*11b0*/  VIADDMNMX R25, R13, R8.reuse, R25, PT ;  /* 0x000000080d197246 */ /* 0x084fe40003800119 */
[----:B------:R-:W-:Y:S02]  /*11c0*/  VIADDMNMX R19, R3, R8, R19, PT ;  /* 0x0000000803137246 */ /* 0x000fe40003800113 */
[C---:B---3--:R-:W-:Y:S02]  /*11d0*/  VIADDMNMX R12, R14.reuse, R5, R12, PT ;  /* 0x000000050e0c7246 */ /* 0x048fe4000380010c */
[----:B------:R-:W-:Y:S02]  /*11e0*/  VIADDMNMX R25, R14, R9, R25, PT ;  /* 0x000000090e197246 */ /* 0x000fe40003800119 */
[----:B----4-:R-:W-:-:S02]  /*11f0*/  VIADDMNMX R18, R24, R5, R18, PT ;  /* 0x0000000518127246 */ /* 0x010fc40003800112 */
[----:B------:R-:W-:Y:S02]  /*1200*/  VIADDMNMX R19, R24, R9, R19, PT ;  /* 0x0000000918137246 */ /* 0x000fe40003800113 */
[C---:B------:R-:W-:Y:S02]  /*1210*/  VIADDMNMX R12, R17.reuse, R6, R12, PT ;  /* 0x00000006110c7246 */ /* 0x040fe4000380010c */
[----:B------:R-:W-:Y:S02]  /*1220*/  VIADDMNMX R25, R17, R10, R25, PT ;  /* 0x0000000a11197246 */ /* 0x000fe40003800119 */
[C---:B-1----:R-:W-:Y:S02]  /*1230*/  VIADDMNMX R18, R15.reuse, R6, R18, PT ;  /* 0x000000060f127246 */ /* 0x042fe40003800112 */
[----:B------:R-:W-:Y:S02]  /*1240*/  VIADDMNMX R19, R15, R10, R19, PT ;  /* 0x0000000a0f137246 */ /* 0x000fe40003800113 */
[----:B------:R-:W-:-:S02]  /*1250*/  VIADDMNMX R3, R26, R7, R12, PT ;  /* 0x000000071a037246 */ /* 0x000fc4000380010c */
[----:B------:R-:W-:Y:S02]  /*1260*/  VIADDMNMX R5, R26, R11, R25, PT ;  /* 0x0000000b1a057246 */ /* 0x000fe40003800119 */
[C---:B------:R-:W-:Y:S02]  /*1270*/  VIADDMNMX R7, R16.reuse, R7, R18, PT ;  /* 0x0000000710077246 */ /* 0x040fe40003800112 */
[----:B------:R-:W-:Y:S01]  /*1280*/  VIADDMNMX R11, R16, R11, R19, PT ;  /* 0x0000000b100b7246 */ /* 0x000fe20003800113 */
[----:B------:R-:W-:Y:S06]  /*1290*/  BRA.U UP0, `(.L_x_0) ;  /* 0xfffffff100ac7547 */ /* 0x000fec000b83ffff */
[----:B------:R-:W-:Y:S04]  /*12a0*/  STG.E desc[UR8][R22.64], R3 ;  /* 0x0000000316007986 */ /* 0x000fe8000c101908 */
[----:B------:R-:W-:Y:S04]  /*12b0*/  STG.E desc[UR8][R22.64+0x80], R7 ;  /* 0x0000800716007986 */ /* 0x000fe8000c101908 */
[----:B------:R-:W-:Y:S04]  /*12c0*/  STG.E desc[UR8][R20.64], R5 ;  /* 0x0000000514007986 */ /* 0x000fe8000c101908 */
[----:B------:R-:W-:Y:S01]  /*12d0*/  STG.E desc[UR8][R20.64+0x80], R11 ;  /* 0x0000800b14007986 */ /* 0x000fe2000c101908 */
[----:B------:R-:W-:Y:S05]  /*12e0*/  EXIT ;  /* 0x000000000000794d */ /* 0x000fea0003800000 */
.L_x_1:
[----:B------:R-:W-:-:S00]  /*12f0*/  BRA `(.L_x_1) ;  /* 0xfffffffc00fc7947 */ /* 0x000fc0000383ffff */
[----:B------:R-:W-:-:S00]  /*1300*/  NOP ;  /* 0x0000000000007918 */ /* 0x000fc00000000000 */
[----:B------:R-:W-:-:S00]  /*1310*/  NOP ;  /* 0x0000000000007918 */ /* 0x000fc00000000000 */
[----:B------:R-:W-:-:S00]  /*1320*/  NOP ;  /* 0x0000000000007918 */ /* 0x000fc00000000000 */
[----:B------:R-:W-:-:S00]  /*1330*/  NOP ;  /* 0x0000000000007918 */ /* 0x000fc00000000000 */
[----:B------:R-:W-:-:S00]  /*1340*/  NOP ;  /* 0x0000000000007918 */ /* 0x000fc00000000000 */
[----:B------:R-:W-:-:S00]  /*1350*/  NOP ;  /* 0x0000000000007918 */ /* 0x000fc00000000000 */
[----:B------:R-:W-:-:S00]  /*1360*/  NOP ;  /* 0x0000000000007918 */ /* 0x000fc00000000000 */
[----:B------:R-:W-:-:S00]  /*1370*/  NOP ;  /* 0x0000000000007918 */ /* 0x000fc00000000000 */
.L_x_8:


//--------------------- .text._Z17kernel_phase2_colPiiiii --------------------------
	.section	.text._Z17kernel_phase2_colPiiiii,"ax",@progbits
	.align	128
        .global         _Z17kernel_phase2_colPiiiii
        .type           _Z17kernel_phase2_colPiiiii,@function
        .size           _Z17kernel_phase2_colPiiiii,(.L_x_9 - _Z17kernel_phase2_colPiiiii)
        .other          _Z17kernel_phase2_colPiiiii,@"STO_CUDA_ENTRY STV_DEFAULT"
_Z17kernel_phase2_colPiiiii:
.text._Z17kernel_phase2_colPiiiii:
[----:B------:R-:W-:Y:S08]  /*0000*/  LDC R1, c[0x0][0x37c] ;  /* 0x0000df00ff017b82 */ /* 0x000ff00000000800 */
[----:B------:R-:W0:Y:S08]  /*0010*/  LDC.64 R2, c[0x0][0x390] ;  /* 0x0000e400ff027b82 */ /* 0x000e300000000a00 */
[----:B------:R-:W1:Y:S08]  /*0020*/  S2UR UR4, SR_CTAID.X ;  /* 0x00000000000479c3 */ /* 0x000e700000002500 */
[----:B------:R-:W2:Y:S01]  /*0030*/  LDC R5, c[0x0][0x388] ;  /* 0x0000e200ff057b82 */ /* 0x000ea20000000800 */
[----:B0-----:R-:W-:-:S02]  /*0040*/  IMAD.IADD R3, R2, 0x1, R3 ;  /* 0x0000000102037824 */ /* 0x001fc400078e0203 */
[----:B-1----:R-:W-:-:S05]  /*0050*/  VIADD R2, R2, UR4 ;  /* 0x0000000402027c36 */ /* 0x002fca0008000000 */
[----:B------:R-:W-:-:S04]  /*0060*/  ISETP.GE.AND P0, PT, R2, R3, PT ;  /* 0x000000030200720c */ /* 0x000fc80003f06270 */
[----:B--2---:R-:W-:-:S13]  /*0070*/  ISETP.EQ.OR P0, PT, R2, R5, P0 ;  /* 0x000000050200720c */ /* 0x004fda0000702670 */
[----:B------:R-:W-:Y:S05]  /*0080*/  @P0 EXIT ;  /* 0x000000000000094d */ /* 0x000fea0003800000 */
[----:B------:R-:W0:Y:S01]  /*0090*/  S2R R6, SR_TID.Y ;  /* 0x0000000000067919 */ /* 0x000e220000002200 */
[----:B------:R-:W1:Y:S01]  /*00a0*/  LDC R11, c[0x0][0x38c] ;  /* 0x0000e300ff0b7b82 */ /* 0x000e620000000800 */
[----:B------:R-:W-:Y:S01]  /*00b0*/  IMAD.SHL.U32 R4, R5, 0x40, RZ ;  /* 0x0000004005047824 */ /* 0x000fe200078e00ff */
[----:B------:R-:W2:Y:S01]  /*00c0*/  LDCU.64 UR4, c[0x0][0x380] ;  /* 0x00007000ff0477ac */ /* 0x000ea20008000a00 */
[----:B------:R-:W3:Y:S01]  /*00d0*/  S2R R0, SR_TID.X ;  /* 0x0000000000007919 */ /* 0x000ee20000002100 */
[----:B------:R-:W-:Y:S02]  /*00e0*/  IMAD.SHL.U32 R7, R2, 0x40, RZ ;  /* 0x0000004002077824 */ /* 0x000fe400078e00ff */
[--C-:B------:R-:W-:Y:S01]  /*00f0*/  SHF.R.S32.HI R5, RZ, 0x1f, R4.reuse ;  /* 0x0000001fff057819 */ /* 0x100fe20000011404 */
[----:B------:R-:W4:Y:S02]  /*0100*/  LDCU.64 UR8, c[0x0][0x358] ;  /* 0x00006b00ff0877ac */ /* 0x000f240008000a00 */
[----:B-1----:R-:W-:-:S04]  /*0110*/  IMAD.WIDE R2, R4, R11, R4 ;  /* 0x0000000b04027225 */ /* 0x002fc800078e0204 */
[----:B------:R-:W-:-:S04]  /*0120*/  IMAD.WIDE R4, R7, R11, R4 ;  /* 0x0000000b07047225 */ /* 0x000fc800078e0204 */
[----:B0-----:R-:W-:-:S04]  /*0130*/  IMAD R9, R6, R11, RZ ;  /* 0x0000000b06097224 */ /* 0x001fc800078e02ff */
[--C-:B------:R-:W-:Y:S01]  /*0140*/  IMAD R7, R11, 0x20, R9.reuse ;  /* 0x000000200b077824 */ /* 0x100fe200078e0209 */
[--C-:B------:R-:W-:Y:S02]  /*0150*/  SHF.R.S32.HI R11, RZ, 0x1f, R9.reuse ;  /* 0x0000001fff0b7819 */ /* 0x100fe40000011409 */
[C-C-:B---3--:R-:W-:Y:S02]  /*0160*/  IADD3 R10, P4, P5, R0.reuse, R2, R9.reuse ;  /* 0x00000002000a7210 */ /* 0x148fe40007d9e009 */
[C---:B------:R-:W-:Y:S02]  /*0170*/  IADD3 R14, P1, P2, R0.reuse, R4, R9 ;  /* 0x00000004000e7210 */ /* 0x040fe40007a3e009 */
[----:B------:R-:W-:Y:S02]  /*0180*/  IADD3.X R9, PT, PT, RZ, R3, R11, P4, P5 ;  /* 0x00000003ff097210 */ /* 0x000fe400027ea40b */
[--C-:B------:R-:W-:Y:S02]  /*0190*/  SHF.R.S32.HI R13, RZ, 0x1f, R7.reuse ;  /* 0x0000001fff0d7819 */ /* 0x100fe40000011407 */
[----:B------:R-:W-:-:S02]  /*01a0*/  IADD3 R15, P3, P0, R0, R2, R7 ;  /* 0x00000002000f7210 */ /* 0x000fc4000787e007 */
[----:B--2---:R-:W-:Y:S02]  /*01b0*/  LEA R8, P4, R10, UR4, 0x2 ;  /* 0x000000040a087c11 */ /* 0x004fe4000f8810ff */
[----:B------:R-:W-:Y:S02]  /*01c0*/  IADD3 R7, P5, P6, R0, R4, R7 ;  /* 0x0000000400077210 */ /* 0x000fe40007ebe007 */
[----:B------:R-:W-:Y:S02]  /*01d0*/  IADD3.X R16, PT, PT, RZ, R3, R13, P3, P0 ;  /* 0x00000003ff107210 */ /* 0x000fe40001fe040d */
[----:B------:R-:W-:Y:S02]  /*01e0*/  LEA.HI.X R9, R10, UR5, R9, 0x2, P4 ;  /* 0x000000050a097c11 */ /* 0x000fe4000a0f1409 */
[----:B------:R-:W-:Y:S02]  /*01f0*/  IADD3.X R3, PT, PT, RZ, R5, R11, P1, P2 ;  /* 0x00000005ff037210 */ /* 0x000fe40000fe440b */
[----:B------:R-:W-:-:S02]  /*0200*/  LEA R10, P0, R15, UR4, 0x2 ;  /* 0x000000040f0a7c11 */ /* 0x000fc4000f8010ff */
[----:B------:R-:W-:Y:S02]  /*0210*/  IADD3.X R12, PT, PT, RZ, R5, R13, P5, P6 ;  /* 0x00000005ff0c7210 */ /* 0x000fe40002fec40d */
[C---:B------:R-:W-:Y:S01]  /*0220*/  LEA R2, P1, R14.reuse, UR4, 0x2 ;  /* 0x000000040e027c11 */ /* 0x040fe2000f8210ff */
[----:B----4-:R-:W2:Y:S01]  /*0230*/  LDG.E R13, desc[UR8][R8.64+0x80] ;  /* 0x00008008080d7981 */ /* 0x010ea2000c1e1900 */
[----:B------:R-:W-:Y:S02]  /*0240*/  LEA R4, P2, R7, UR4, 0x2 ;  /* 0x0000000407047c11 */ /* 0x000fe4000f8410ff */
[----:B------:R-:W-:Y:S02]  /*0250*/  LEA.HI.X R11, R15, UR5, R16, 0x2, P0 ;  /* 0x000000050f0b7c11 */ /* 0x000fe400080f1410 */
[----:B------:R-:W-:Y:S02]  /*0260*/  LEA.HI.X R3, R14, UR5, R3, 0x2, P1 ;  /* 0x000000050e037c11 */ /* 0x000fe400088f1403 */
[----:B------:R-:W-:Y:S01]  /*0270*/  LEA.HI.X R5, R7, UR5, R12, 0x2, P2 ;  /* 0x0000000507057c11 */ /* 0x000fe200090f140c */
[----:B------:R-:W3:Y:S04]  /*0280*/  LDG.E R15, desc[UR8][R10.64] ;  /* 0x000000080a0f7981 */ /* 0x000ee8000c1e1900 */
[----:B------:R0:W4:Y:S04]  /*0290*/  LDG.E R7, desc[UR8][R8.64] ;  /* 0x0000000808077981 */ /* 0x000128000c1e1900 */
[----:B------:R-:W5:Y:S04]  /*02a0*/  LDG.E R17, desc[UR8][R10.64+0x80] ;  /* 0x000080080a117981 */ /* 0x000f68000c1e1900 */
[----:B------:R-:W5:Y:S04]  /*02b0*/  LDG.E R19, desc[UR8][R2.64] ;  /* 0x0000000802137981 */ /* 0x000f68000c1e1900 */
[----:B------:R-:W5:Y:S04]  /*02c0*/  LDG.E R21, desc[UR8][R2.64+0x80] ;  /* 0x0000800802157981 */ /* 0x000f68000c1e1900 */
[----:B------:R-:W5:Y:S04]  /*02d0*/  LDG.E R23, desc[UR8][R4.64] ;  /* 0x0000000804177981 */ /* 0x000f68000c1e1900 */
[----:B------:R-:W5:Y:S01]  /*02e0*/  LDG.E R25, desc[UR8][R4.64+0x80] ;  /* 0x0000800804197981 */ /* 0x000f62000c1e1900 */
[----:B------:R-:W1:Y:S01]  /*02f0*/  S2UR UR5, SR_CgaCtaId ;  /* 0x00000000000579c3 */ /* 0x000e620000008800 */
[----:B------:R-:W-:-:S02]  /*0300*/  UMOV UR4, 0x400 ;  /* 0x0000040000047882 */ /* 0x000fc40000000000 */
[----:B-1----:R-:W-:Y:S02]  /*0310*/  ULEA UR6, UR5, UR4, 0x18 ;  /* 0x0000000405067291 */ /* 0x002fe4000f8ec0ff */
[----:B------:R-:W-:-:S04]  /*0320*/  UIADD3 UR4, UPT, UPT, UR4, 0x4000, URZ ;  /* 0x0000400004047890 */ /* 0x000fc8000fffe0ff */
[----:B------:R-:W-:Y:S01]  /*0330*/  ULEA UR4, UR5, UR4, 0x18 ;  /* 0x0000000405047291 */ /* 0x000fe2000f8ec0ff */
[----:B0-----:R-:W-:-:S05]  /*0340*/  LEA R9, R6, UR6, 0x8 ;  /* 0x0000000606097c11 */ /* 0x001fca000f8e40ff */
[----:B------:R-:W-:Y:S01]  /*0350*/  IMAD R8, R0, 0x4, R9 ;  /* 0x0000000400087824 */ /* 0x000fe200078e0209 */
[----:B------:R-:W-:-:S05]  /*0360*/  LEA R9, R6, UR4, 0x8 ;  /* 0x0000000406097c11 */ /* 0x000fca000f8e40ff */
[C---:B------:R-:W-:Y:S01]  /*0370*/  IMAD R6, R0.reuse, 0x4, R9 ;  /* 0x0000000400067824 */ /* 0x040fe200078e0209 */
[----:B------:R-:W-:Y:S01]  /*0380*/  LEA R0, R0, UR6, 0x2 ;  /* 0x0000000600007c11 */ /* 0x000fe2000f8e10ff */
[----:B------:R-:W-:-:S04]  /*0390*/  UMOV UR4, 0x1000 ;  /* 0x0000100000047882 */ /* 0x000fc80000000000 */
[----:B------:R-:W-:Y:S01]  /*03a0*/  VIADD R0, R0, 0x1000 ;  /* 0x0000100000007836 */ /* 0x000fe20000000000 */
[----:B--2---:R-:W-:Y:S04]  /*03b0*/  STS [R8+0x80], R13 ;  /* 0x0000800d08007388 */ /* 0x004fe80000000800 */
[----:B---3--:R-:W-:Y:S04]  /*03c0*/  STS [R8+0x2000], R15 ;  /* 0x0020000f08007388 */ /* 0x008fe80000000800 */
[----:B----4-:R0:W-:Y:S04]  /*03d0*/  STS [R8], R7 ;  /* 0x0000000708007388 */ /* 0x0101e80000000800 */
[----:B-----5:R1:W-:Y:S04]  /*03e0*/  STS [R8+0x2080], R17 ;  /* 0x0020801108007388 */ /* 0x0203e80000000800 */
[----:B------:R1:W-:Y:S04]  /*03f0*/  STS [R6], R19 ;  /* 0x0000001306007388 */ /* 0x0003e80000000800 */
[----:B------:R1:W-:Y:S04]  /*0400*/  STS [R6+0x80], R21 ;  /* 0x0000801506007388 */ /* 0x0003e80000000800 */
[----:B------:R1:W-:Y:S04]  /*0410*/  STS [R6+0x2000], R23 ;  /* 0x0020001706007388 */ /* 0x0003e80000000800 */
[----:B------:R1:W-:Y:S01]  /*0420*/  STS [R6+0x2080], R25 ;  /* 0x0020801906007388 */ /* 0x0003e20000000800 */
[----:B------:R-:W-:Y:S06]  /*0430*/  BAR.SYNC.DEFER_BLOCKING 0x0 ;  /* 0x0000000000007b1d */ /* 0x000fec0000010000 */
[----:B------:R1:W2:Y:S04]  /*0440*/  LDS R11, [R6] ;  /* 0x00000000060b7984 */ /* 0x0002a80000000800 */
[----:B------:R1:W3:Y:S04]  /*0450*/  LDS R27, [R6+0x80] ;  /* 0x00008000061b7984 */ /* 0x0002e80000000800 */
[----:B------:R1:W4:Y:S04]  /*0460*/  LDS R29, [R6+0x2000] ;  /* 0x00200000061d7984 */ /* 0x0003280000000800 */
[----:B------:R1:W1:Y:S01]  /*0470*/  LDS R13, [R6+0x2080] ;  /* 0x00208000060d7984 */ /* 0x0002620000000800 */
[----:B0-----:R-:W-:-:S07]  /*0480*/  VIADD R7, R9, 0x2000 ;  /* 0x0000200009077836 */ /* 0x001fce0000000000 */
.L_x_2:
[----:B-1----:R-:W-:Y:S01]  /*0490*/  LDS R8, [R0+-0x1000] ;  /* 0xfff0000000087984 */ /* 0x002fe20000000800 */
[----:B------:R-:W-:-:S03]  /*04a0*/  UIADD3 UR4, UPT, UPT, UR4, 0x2000, URZ ;  /* 0x0000200004047890 */ /* 0x000fc6000fffe0ff */
[----:B------:R-:W2:Y:S01]  /*04b0*/  LDS R9, [R7+-0x2000] ;  /* 0xffe0000007097984 */ /* 0x000ea20000000800 */
[----:B------:R-:W-:-:S03]  /*04c0*/  UISETP.NE.AND UP0, UPT, UR4, 0x5000, UPT ;  /* 0x000050000400788c */ /* 0x000fc6000bf05270 */
[----:B------:R-:W3:Y:S04]  /*04d0*/  LDS R10, [R0+-0xf80] ;  /* 0xfff08000000a7984 */ /* 0x000ee80000000800 */
[----:B------:R-:W4:Y:S01]  /*04e0*/  LDS R12, [R7] ;  /* 0x00000000070c7984 */ /* 0x000f220000000800 */
[C---:B0-2---:R-:W-:Y:S02]  /*04f0*/  VIADDMNMX R11, R9.reuse, R8, R11, PT ;  /* 0x00000008090b7246 */ /* 0x045fe4000380010b */
[----:B---3--:R-:W-:-:S03]  /*0500*/  VIADDMNMX R9, R9, R10, R27, PT ;  /* 0x0000000a09097246 */ /* 0x008fc6000380011b */
[----:B------:R-:W-:Y:S01]  /*0510*/  STS [R6], R11 ;  /* 0x0000000b06007388 */ /* 0x000fe20000000800 */
[----:B----4-:R-:W-:-:S03]  /*0520*/  VIADDMNMX R29, R12, R8, R29, PT ;  /* 0x000000080c1d7246 */ /* 0x010fc6000380011d */
[----:B------:R-:W-:Y:S01]  /*0530*/  STS [R6+0x80], R9 ;  /* 0x0000800906007388 */ /* 0x000fe20000000800 */
[----:B------:R-:W-:-:S03]  /*0540*/  VIADDMNMX R13, R12, R10, R13, PT ;  /* 0x0000000a0c0d7246 */ /* 0x000fc6000380010d */
[----:B------:R-:W-:Y:S04]  /*0550*/  STS [R6+0x2000], R29 ;  /* 0x0020001d06007388 */ /* 0x000fe80000000800 */
[----:B------:R-:W-:Y:S04]  /*0560*/  STS [R6+0x2080], R13 ;  /* 0x0020800d06007388 */ /* 0x000fe80000000800 */
[----:B------:R-:W-:Y:S04]  /*0570*/  LDS R8, [R0+-0xf00] ;  /* 0xfff1000000087984 */ /* 0x000fe80000000800 */
[----:B------:R-:W0:Y:S04]  /*0580*/  LDS R12, [R7+-0x1ffc] ;  /* 0xffe00400070c7984 */ /* 0x000e280000000800 */
[----:B------:R-:W1:Y:S04]  /*0590*/  LDS R10, [R0+-0xe80] ;  /* 0xfff18000000a7984 */ /* 0x000e680000000800 */
[----:B------:R-:W2:Y:S01]  /*05a0*/  LDS R14, [R7+0x4] ;  /* 0x00000400070e7984 */ /* 0x000ea20000000800 */
[----:B0-----:R-:W-:-:S02]  /*05b0*/  VIADDMNMX R15, R12, R8, R11, PT ;  /* 0x000000080c0f7246 */ /* 0x001fc4000380010b */
[----:B-1----:R-:W-:-:S03]  /*05c0*/  VIADDMNMX R17, R12, R10, R9, PT ;  /* 0x0000000a0c117246 */ /* 0x002fc60003800109 */
[----:B------:R-:W-:Y:S01]  /*05d0*/  STS [R6], R15 ;  /* 0x0000000f06007388 */ /* 0x000fe20000000800 */
[----:B--2---:R-:W-:-:S03]  /*05e0*/  VIADDMNMX R19, R14, R8, R29, PT ;  /* 0x000000080e137246 */ /* 0x004fc6000380011d */
        /* <DEDUP_REMOVED lines=172> */
[----:B------:R-:W-:Y:S04]  /*10b0*/  LDS R8, [R0] ;  /* 0x0000000000087984 */ /* 0x000fe80000000800 */
[----:B------:R-:W0:Y:S04]  /*10c0*/  LDS R9, [R7+-0x1fc0] ;  /* 0xffe0400007097984 */ /* 0x000e280000000800 */
[----:B------:R-:W1:Y:S04]  /*10d0*/  LDS R10, [R0+0x80] ;  /* 0x00008000000a7984 */ /* 0x000e680000000800 */
        /* <DEDUP_REMOVED lines=9> */
[----:B------:R-:W-:Y:S04]  /*1170*/  LDS R8, [R0+0x100] ;  /* 0x0001000000087984 */ /* 0x000fe80000000800 */
        /* <DEDUP_REMOVED lines=169> */
[----:B------:R1:W2:Y:S04]  /*1c10*/  LDS R13, [R7+0x7c] ;  /* 0x00007c00070d7984 */ /* 0x0002a80000000800 */
[----:B------:R3:W4:Y:S01]  /*1c20*/  LDS R10, [R0+0xf80] ;  /* 0x000f8000000a7984 */ /* 0x0007220000000800 */
[----:B-1----:R-:W-:-:S02]  /*1c30*/  VIADD R7, R7, 0x80 ;  /* 0x0000008007077836 */ /* 0x002fc40000000000 */
[----:B---3--:R-:W-:Y:S01]  /*1c40*/  VIADD R0, R0, 0x2000 ;  /* 0x0000200000007836 */ /* 0x008fe20000000000 */
[-C--:B0-----:R-:W-:Y:S02]  /*1c50*/  VIADDMNMX R11, R27, R8.reuse, R17, PT ;  /* 0x000000081b0b7246 */ /* 0x081fe40003800111 */
[----:B--2---:R-:W-:-:S03]  /*1c60*/  VIADDMNMX R29, R13, R8, R21, PT ;  /* 0x000000080d1d7246 */ /* 0x004fc60003800115 */
[----:B------:R0:W-:Y:S01]  /*1c70*/  STS [R6], R11 ;  /* 0x0000000b06007388 */ /* 0x0001e20000000800 */
[----:B----4-:R-:W-:-:S03]  /*1c80*/  VIADDMNMX R27, R27, R10, R9, PT ;  /* 0x0000000a1b1b7246 */ /* 0x010fc60003800109 */
[----:B------:R0:W-:Y:S01]  /*1c90*/  STS [R6+0x2000], R29 ;  /* 0x0020001d06007388 */ /* 0x0001e20000000800 */
[----:B------:R-:W-:-:S03]  /*1ca0*/  VIADDMNMX R13, R13, R10, R23, PT ;  /* 0x0000000a0d0d7246 */ /* 0x000fc60003800117 */
[----:B------:R0:W-:Y:S04]  /*1cb0*/  STS [R6+0x80], R27 ;  /* 0x0000801b06007388 */ /* 0x0001e80000000800 */
[----:B------:R0:W-:Y:S01]  /*1cc0*/  STS [R6+0x2080], R13 ;  /* 0x0020800d06007388 */ /* 0x0001e20000000800 */
[----:B------:R-:W-:Y:S05]  /*1cd0*/  BRA.U UP0, `(.L_x_2) ;  /* 0xffffffe500ec7547 */ /* 0x000fea000b83ffff */
[----:B------:R-:W-:Y:S04]  /*1ce0*/  STG.E desc[UR8][R2.64], R11 ;  /* 0x0000000b02007986 */ /* 0x000fe8000c101908 */
[----:B------:R-:W-:Y:S04]  /*1cf0*/  STG.E desc[UR8][R2.64+0x80], R27 ;  /* 0x0000801b02007986 */ /* 0x000fe8000c101908 */
[----:B------:R-:W-:Y:S04]  /*1d00*/  STG.E desc[UR8][R4.64], R29 ;  /* 0x0000001d04007986 */ /* 0x000fe8000c101908 */
[----:B------:R-:W-:Y:S01]  /*1d10*/  STG.E desc[UR8][R4.64+0x80], R13 ;  /* 0x0000800d04007986 */ /* 0x000fe2000c101908 */
[----:B------:R-:W-:Y:S05]  /*1d20*/  EXIT ;  /* 0x000000000000794d */ /* 0x000fea0003800000 */
.L_x_3:
        /* <DEDUP_REMOVED lines=13> */
.L_x_9:


//--------------------- .text._Z17kernel_phase2_rowPiii --------------------------
	.section	.text._Z17kernel_phase2_rowPiii,"ax",@progbits
	.align	128
        .global         _Z17kernel_phase2_rowPiii
        .type           _Z17kernel_phase2_rowPiii,@function
        .size           _Z17kernel_phase2_rowPiii,(.L_x_10 - _Z17kernel_phase2_rowPiii)
        .other          _Z17kernel_phase2_rowPiii,@"STO_CUDA_ENTRY STV_DEFAULT"
_Z17kernel_phase2_rowPiii:
.text._Z17kernel_phase2_rowPiii:
[----:B------:R-:W-:Y:S08]  /*0000*/  LDC R1, c[0x0][0x37c] ;  /* 0x0000df00ff017b82 */ /* 0x000ff00000000800 */
[----:B------:R-:W0:Y:S08]  /*0010*/  S2UR UR4, SR_CTAID.X ;  /* 0x00000000000479c3 */ /* 0x000e300000002500 */
[----:B------:R-:W0:Y:S02]  /*0020*/  LDC R4, c[0x0][0x388] ;  /* 0x0000e200ff047b82 */ /* 0x000e240000000800 */
[----:B0-----:R-:W-:-:S13]  /*0030*/  ISETP.NE.AND P0, PT, R4, UR4, PT ;  /* 0x0000000404007c0c */ /* 0x001fda000bf05270 */
[----:B------:R-:W-:Y:S05]  /*0040*/  @!P0 EXIT ;  /* 0x000000000000894d */ /* 0x000fea0003800000 */
[----:B------:R-:W0:Y:S01]  /*0050*/  S2R R6, SR_TID.Y ;  /* 0x0000000000067919 */ /* 0x000e220000002200 */
[----:B------:R-:W1:Y:S01]  /*0060*/  LDC R9, c[0x0][0x38c] ;  /* 0x0000e300ff097b82 */ /* 0x000e620000000800 */
[----:B------:R-:W-:Y:S01]  /*0070*/  IMAD.SHL.U32 R4, R4, 0x40, RZ ;  /* 0x0000004004047824 */ /* 0x000fe200078e00ff */
[----:B------:R-:W2:Y:S01]  /*0080*/  LDCU.64 UR6, c[0x0][0x380] ;  /* 0x00007000ff0677ac */ /* 0x000ea20008000a00 */
[----:B------:R-:W3:Y:S03]  /*0090*/  S2R R0, SR_TID.X ;  /* 0x0000000000007919 */ /* 0x000ee60000002100 */
[--C-:B------:R-:W-:Y:S01]  /*00a0*/  SHF.R.S32.HI R5, RZ, 0x1f, R4.reuse ;  /* 0x0000001fff057819 */ /* 0x100fe20000011404 */
[----:B------:R-:W-:Y:S01]  /*00b0*/  USHF.L.U32 UR4, UR4, 0x6, URZ ;  /* 0x0000000604047899 */ /* 0x000fe200080006ff */
[----:B------:R-:W-:Y:S01]  /*00c0*/  UMOV UR5, URZ ;  /* 0x000000ff00057c82 */ /* 0x000fe20008000000 */
[----:B------:R-:W4:Y:S01]  /*00d0*/  LDCU.64 UR8, c[0x0][0x358] ;  /* 0x00006b00ff0877ac */ /* 0x000f220008000a00 */
[----:B-1----:R-:W-:-:S04]  /*00e0*/  IMAD.WIDE R2, R4, R9, R4 ;  /* 0x0000000904027225 */ /* 0x002fc800078e0204 */
[----:B------:R-:W-:-:S04]  /*00f0*/  IMAD.WIDE R4, R4, R9, UR4 ;  /* 0x0000000404047e25 */ /* 0x000fc8000f8e0209 */
[----:B0-----:R-:W-:-:S04]  /*0100*/  IMAD R7, R6, R9, RZ ;  /* 0x0000000906077224 */ /* 0x001fc800078e02ff */
[--C-:B------:R-:W-:Y:S01]  /*0110*/  IMAD R9, R9, 0x20, R7.reuse ;  /* 0x0000002009097824 */ /* 0x100fe200078e0207 */
[--C-:B------:R-:W-:Y:S02]  /*0120*/  SHF.R.S32.HI R11, RZ, 0x1f, R7.reuse ;  /* 0x0000001fff0b7819 */ /* 0x100fe40000011407 */
[C-C-:B---3--:R-:W-:Y:S02]  /*0130*/  IADD3 R10, P4, P5, R0.reuse, R2, R7.reuse ;  /* 0x00000002000a7210 */ /* 0x148fe40007d9e007 */
[----:B------:R-:W-:Y:S02]  /*0140*/  IADD3 R13, P3, P0, R0, R4, R7 ;  /* 0x00000004000d7210 */ /* 0x000fe4000787e007 */
[----:B------:R-:W-:Y:S02]  /*0150*/  IADD3.X R17, PT, PT, RZ, R3, R11, P4, P5 ;  /* 0x00000003ff117210 */ /* 0x000fe400027ea40b */
[----:B--2---:R-:W-:Y:S02]  /*0160*/  LEA R8, P4, R10, UR6, 0x2 ;  /* 0x000000060a087c11 */ /* 0x004fe4000f8810ff */
[----:B------:R-:W-:-:S02]  /*0170*/  SHF.R.S32.HI R7, RZ, 0x1f, R9 ;  /* 0x0000001fff077819 */ /* 0x000fc40000011409 */
[C-C-:B------:R-:W-:Y:S02]  /*0180*/  IADD3 R12, P1, P2, R0.reuse, R4, R9.reuse ;  /* 0x00000004000c7210 */ /* 0x140fe40007a3e009 */
[----:B------:R-:W-:Y:S02]  /*0190*/  IADD3 R15, P5, P6, R0, R2, R9 ;  /* 0x00000002000f7210 */ /* 0x000fe40007ebe009 */
[-C--:B------:R-:W-:Y:S02]  /*01a0*/  IADD3.X R14, PT, PT, RZ, R5.reuse, R11, P3, P0 ;  /* 0x00000005ff0e7210 */ /* 0x080fe40001fe040b */
[----:B------:R-:W-:Y:S02]  /*01b0*/  LEA.HI.X R9, R10, UR7, R17, 0x2, P4 ;  /* 0x000000070a097c11 */ /* 0x000fe4000a0f1411 */
[--C-:B------:R-:W-:Y:S02]  /*01c0*/  IADD3.X R5, PT, PT, RZ, R5, R7.reuse, P1, P2 ;  /* 0x00000005ff057210 */ /* 0x100fe40000fe4407 */
[----:B------:R-:W-:-:S02]  /*01d0*/  IADD3.X R16, PT, PT, RZ, R3, R7, P5, P6 ;  /* 0x00000003ff107210 */ /* 0x000fc40002fec407 */
[----:B------:R-:W-:Y:S01]  /*01e0*/  LEA R10, P0, R15, UR6, 0x2 ;  /* 0x000000060f0a7c11 */ /* 0x000fe2000f8010ff */
[----:B----4-:R-:W2:Y:S01]  /*01f0*/  LDG.E R7, desc[UR8][R8.64] ;  /* 0x0000000808077981 */ /* 0x010ea2000c1e1900 */
[----:B------:R-:W-:Y:S02]  /*0200*/  LEA R2, P1, R13, UR6, 0x2 ;  /* 0x000000060d027c11 */ /* 0x000fe4000f8210ff */
[C---:B------:R-:W-:Y:S02]  /*0210*/  LEA R4, P2, R12.reuse, UR6, 0x2 ;  /* 0x000000060c047c11 */ /* 0x040fe4000f8410ff */
[----:B------:R-:W-:Y:S02]  /*0220*/  LEA.HI.X R11, R15, UR7, R16, 0x2, P0 ;  /* 0x000000070f0b7c11 */ /* 0x000fe400080f1410 */
[----:B------:R-:W-:Y:S02]  /*0230*/  LEA.HI.X R3, R13, UR7, R14, 0x2, P1 ;  /* 0x000000070d037c11 */ /* 0x000fe400088f140e */
[----:B------:R-:W-:Y:S01]  /*0240*/  LEA.HI.X R5, R12, UR7, R5, 0x2, P2 ;  /* 0x000000070c057c11 */ /* 0x000fe200090f1405 */
[----:B------:R0:W3:Y:S04]  /*0250*/  LDG.E R13, desc[UR8][R8.64+0x80] ;  /* 0x00008008080d7981 */ /* 0x0000e8000c1e1900 */
[----:B------:R-:W4:Y:S04]  /*0260*/  LDG.E R15, desc[UR8][R10.64] ;  /* 0x000000080a0f7981 */ /* 0x000f28000c1e1900 */
[----:B------:R1:W5:Y:S04]  /*0270*/  LDG.E R17, desc[UR8][R10.64+0x80] ;  /* 0x000080080a117981 */ /* 0x000368000c1e1900 */
[----:B------:R-:W5:Y:S04]  /*0280*/  LDG.E R19, desc[UR8][R2.64] ;  /* 0x0000000802137981 */ /* 0x000f68000c1e1900 */
[----:B------:R-:W5:Y:S04]  /*0290*/  LDG.E R21, desc[UR8][R2.64+0x80] ;  /* 0x0000800802157981 */ /* 0x000f68000c1e1900 */
[----:B------:R-:W5:Y:S04]  /*02a0*/  LDG.E R23, desc[UR8][R4.64] ;  /* 0x0000000804177981 */ /* 0x000f68000c1e1900 */
[----:B------:R-:W5:Y:S01]  /*02b0*/  LDG.E R25, desc[UR8][R4.64+0x80] ;  /* 0x0000800804197981 */ /* 0x000f62000c1e1900 */
[----:B------:R-:W0:Y:S01]  /*02c0*/  S2UR UR6, SR_CgaCtaId ;  /* 0x00000000000679c3 */ /* 0x000e220000008800 */
[----:B------:R-:W-:-:S02]  /*02d0*/  UMOV UR4, 0x400 ;  /* 0x0000040000047882 */ /* 0x000fc40000000000 */
[----:B------:R-:W-:Y:S02]  /*02e0*/  UIADD3 UR5, UPT, UPT, UR4, 0x4000, URZ ;  /* 0x0000400004057890 */ /* 0x000fe4000fffe0ff */
[----:B0-----:R-:W-:Y:S02]  /*02f0*/  ULEA UR4, UR6, UR4, 0x18 ;  /* 0x0000000406047291 */ /* 0x001fe4000f8ec0ff */
[----:B------:R-:W-:-:S04]  /*0300*/  ULEA UR5, UR6, UR5, 0x18 ;  /* 0x0000000506057291 */ /* 0x000fc8000f8ec0ff */
[C---:B------:R-:W-:Y:S02]  /*0310*/  LEA R9, R6.reuse, UR4, 0x8 ;  /* 0x0000000406097c11 */ /* 0x040fe4000f8e40ff */
[----:B-1----:R-:W-:-:S03]  /*0320*/  LEA R11, R6, UR5, 0x8 ;  /* 0x00000005060b7c11 */ /* 0x002fc6000f8e40ff */
[C---:B------:R-:W-:Y:S02]  /*0330*/  IMAD R8, R0.reuse, 0x4, R9 ;  /* 0x0000000400087824 */ /* 0x040fe400078e0209 */
[C---:B------:R-:W-:Y:S01]  /*0340*/  IMAD R6, R0.reuse, 0x4, R11 ;  /* 0x0000000400067824 */ /* 0x040fe200078e020b */
[----:B------:R-:W-:Y:S01]  /*0350*/  LEA R10, R0, UR5, 0x2 ;  /* 0x00000005000a7c11 */ /* 0x000fe2000f8e10ff */
[----:B------:R-:W-:Y:S01]  /*0360*/  VIADD R0, R9, 0x2000 ;  /* 0x0000200009007836 */ /* 0x000fe20000000000 */
[----:B------:R-:W-:Y:S01]  /*0370*/  UMOV UR4, 0x2000 ;  /* 0x0000200000047882 */ /* 0x000fe20000000000 */
[----:B--2---:R0:W-:Y:S04]  /*0380*/  STS [R8], R7 ;  /* 0x0000000708007388 */ /* 0x0041e80000000800 */
[----:B---3--:R1:W-:Y:S04]  /*0390*/  STS [R8+0x80], R13 ;  /* 0x0000800d08007388 */ /* 0x0083e80000000800 */
[----:B----4-:R1:W-:Y:S04]  /*03a0*/  STS [R8+0x2000], R15 ;  /* 0x0020000f08007388 */ /* 0x0103e80000000800 */
[----:B-----5:R1:W-:Y:S04]  /*03b0*/  STS [R8+0x2080], R17 ;  /* 0x0020801108007388 */ /* 0x0203e80000000800 */
[----:B------:R1:W-:Y:S04]  /*03c0*/  STS [R6], R19 ;  /* 0x0000001306007388 */ /* 0x0003e80000000800 */
[----:B------:R1:W-:Y:S04]  /*03d0*/  STS [R6+0x80], R21 ;  /* 0x0000801506007388 */ /* 0x0003e80000000800 */
[----:B------:R1:W-:Y:S04]  /*03e0*/  STS [R6+0x2000], R23 ;  /* 0x0020001706007388 */ /* 0x0003e80000000800 */
[----:B------:R1:W-:Y:S01]  /*03f0*/  STS [R6+0x2080], R25 ;  /* 0x0020801906007388 */ /* 0x0003e20000000800 */
[----:B0-----:R-:W-:Y:S01]  /*0400*/  VIADD R7, R10, 0x1000 ;  /* 0x000010000a077836 */ /* 0x001fe20000000000 */
[----:B------:R-:W-:Y:S06]  /*0410*/  BAR.SYNC.DEFER_BLOCKING 0x0 ;  /* 0x0000000000007b1d */ /* 0x000fec0000010000 */
.L_x_4:
[----:B------:R-:W-:Y:S01]  /*0420*/  LDS R10, [R7+-0x1000] ;  /* 0xfff00000070a7984 */ /* 0x000fe20000000800 */
[----:B------:R-:W-:-:S03]  /*0430*/  UIADD3 UR4, UPT, UPT, UR4, 0x80, URZ ;  /* 0x0000008004047890 */ /* 0x000fc6000fffe0ff */
[----:B0-----:R-:W-:Y:S01]  /*0440*/  LDS R9, [R0] ;  /* 0x0000000000097984 */ /* 0x001fe20000000800 */
[----:B------:R-:W-:-:S03]  /*0450*/  UISETP.NE.AND UP0, UPT, UR4, 0x2100, UPT ;  /* 0x000021000400788c */ /* 0x000fc6000bf05270 */
[----:B------:R-:W0:Y:S04]  /*0460*/  LDS R14, [R6+0x2000] ;  /* 0x00200000060e7984 */ /* 0x000e280000000800 */
[----:B-1----:R-:W-:Y:S04]  /*0470*/  LDS R8, [R0+-0x2000] ;  /* 0xffe0000000087984 */ /* 0x002fe80000000800 */
[----:B------:R-:W1:Y:S04]  /*0480*/  LDS R13, [R6] ;  /* 0x00000000060d7984 */ /* 0x000e680000000800 */
[----:B------:R-:W-:Y:S04]  /*0490*/  LDS R11, [R7+-0xf80] ;  /* 0xfff08000070b7984 */ /* 0x000fe80000000800 */
[----:B------:R-:W2:Y:S04]  /*04a0*/  LDS R12, [R6+0x80] ;  /* 0x00008000060c7984 */ /* 0x000ea80000000800 */
[----:B------:R-:W3:Y:S01]  /*04b0*/  LDS R16, [R6+0x2080] ;  /* 0x0020800006107984 */ /* 0x000ee20000000800 */
[----:B0-----:R-:W-:-:S05]  /*04c0*/  VIADDMNMX R17, R10, R9, R14, PT ;  /* 0x000000090a117246 */ /* 0x001fca000380010e */
[----:B------:R-:W-:Y:S01]  /*04d0*/  STS [R6+0x2000], R17 ;  /* 0x0020001106007388 */ /* 0x000fe20000000800 */
[----:B-1----:R-:W-:-:S05]  /*04e0*/  VIADDMNMX R13, R10, R8, R13, PT ;  /* 0x000000080a0d7246 */ /* 0x002fca000380010d */
[----:B------:R-:W-:Y:S01]  /*04f0*/  STS [R6], R13 ;  /* 0x0000000d06007388 */ /* 0x000fe20000000800 */
[C---:B--2---:R-:W-:Y:S02]  /*0500*/  VIADDMNMX R15, R11.reuse, R8, R12, PT ;  /* 0x000000080b0f7246 */ /* 0x044fe4000380010c */
[----:B---3--:R-:W-:-:S03]  /*0510*/  VIADDMNMX R9, R11, R9, R16, PT ;  /* 0x000000090b097246 */ /* 0x008fc60003800110 */
[----:B------:R-:W-:Y:S04]  /*0520*/  STS [R6+0x80], R15 ;  /* 0x0000800f06007388 */ /* 0x000fe80000000800 */
[----:B------:R-:W-:Y:S01]  /*0530*/  STS [R6+0x2080], R9 ;  /* 0x0020800906007388 */ /* 0x000fe20000000800 */
[----:B------:R-:W-:Y:S06]  /*0540*/  BAR.SYNC.DEFER_BLOCKING 0x0 ;  /* 0x0000000000007b1d */ /* 0x000fec0000010000 */
[----:B------:R-:W-:Y:S04]  /*0550*/  LDS R8, [R0+-0x1ffc] ;  /* 0xffe0040000087984 */ /* 0x000fe80000000800 */
[----:B------:R-:W-:Y:S04]  /*0560*/  LDS R11, [R7+-0xf00] ;  /* 0xfff10000070b7984 */ /* 0x000fe80000000800 */
[----:B------:R-:W0:Y:S04]  /*0570*/  LDS R12, [R6] ;  /* 0x00000000060c7984 */ /* 0x000e280000000800 */
[----:B------:R-:W-:Y:S04]  /*0580*/  LDS R10, [R0+0x4] ;  /* 0x00000400000a7984 */ /* 0x000fe80000000800 */
[----:B------:R-:W-:Y:S04]  /*0590*/  LDS R19, [R7+-0xe80] ;  /* 0xfff1800007137984 */ /* 0x000fe80000000800 */
[----:B------:R-:W1:Y:S04]  /*05a0*/  LDS R14, [R6+0x80] ;  /* 0x00008000060e7984 */ /* 0x000e680000000800 */
[----:B------:R-:W2:Y:S04]  /*05b0*/  LDS R16, [R6+0x2000] ;  /* 0x0020000006107984 */ /* 0x000ea80000000800 */
[----:B------:R-:W3:Y:S01]  /*05c0*/  LDS R15, [R6+0x2080] ;  /* 0x00208000060f7984 */ /* 0x000ee20000000800 */
[----:B0-----:R-:W-:-:S05]  /*05d0*/  VIADDMNMX R13, R11, R8, R12, PT ;  /* 0x000000080b0d7246 */ /* 0x001fca000380010c */
[----:B------:R-:W-:Y:S01]  /*05e0*/  STS [R6], R13 ;  /* 0x0000000d06007388 */ /* 0x000fe20000000800 */
[----:B-1----:R-:W-:Y:S02]  /*05f0*/  VIADDMNMX R9, R19, R8, R14, PT ;  /* 0x0000000813097246 */ /* 0x002fe4000380010e */
[----:B--2---:R-:W-:-:S03]  /*0600*/  VIADDMNMX R11, R11, R10, R16, PT ;  /* 0x0000000a0b0b7246 */ /* 0x004fc60003800110 */
[----:B------:R-:W-:Y:S01]  /*0610*/  STS [R6+0x80], R9 ;  /* 0x0000800906007388 */ /* 0x000fe20000000800 */
[----:B---3--:R-:W-:-:S03]  /*0620*/  VIADDMNMX R15, R19, R10, R15, PT ;  /* 0x0000000a130f7246 */ /* 0x008fc6000380010f */
[----:B------:R-:W-:Y:S04]  /*0630*/  STS [R6+0x2000], R11 ;  /* 0x0020000b06007388 */ /* 0x000fe80000000800 */
[----:B------:R-:W-:Y:S01]  /*0640*/  STS [R6+0x2080], R15 ;  /* 0x0020800f06007388 */ /* 0x000fe20000000800 */
[----:B------:R-:W-:Y:S06]  /*0650*/  BAR.SYNC.DEFER_BLOCKING 0x0 ;  /* 0x0000000000007b1d */ /* 0x000fec0000010000 */
[----:B------:R-:W-:Y:S04]  /*0660*/  LDS R8, [R0+-0x1ff8] ;  /* 0xffe0080000087984 */ /* 0x000fe80000000800 */
[----:B------:R-:W-:Y:S04]  /*0670*/  LDS R19, [R7+-0xd80] ;  /* 0xfff2800007137984 */ /* 0x000fe80000000800 */
[----:B------:R-:W0:Y:S04]  /*0680*/  LDS R14, [R6+0x80] ;  /* 0x00008000060e7984 */ /* 0x000e280000000800 */
[----:B------:R-:W-:Y:S04]  /*0690*/  LDS R17, [R7+-0xe00] ;  /* 0xfff2000007117984 */ /* 0x000fe80000000800 */
[----:B------:R-:W1:Y:S04]  /*06a0*/  LDS R12, [R6] ;  /* 0x00000000060c7984 */ /* 0x000e680000000800 */
[----:B------:R-:W-:Y:S04]  /*06b0*/  LDS R10, [R0+0x8] ;  /* 0x00000800000a7984 */ /* 0x000fe80000000800 */
[----:B------:R-:W2:Y:S04]  /*06c0*/  LDS R13, [R6+0x2000] ;  /* 0x00200000060d7984 */ /* 0x000ea80000000800 */
[----:B------:R-:W3:Y:S01]  /*06d0*/  LDS R16, [R6+0x2080] ;  /* 0x0020800006107984 */ /* 0x000ee20000000800 */
[----:B0-----:R-:W-:-:S05]  /*06e0*/  VIADDMNMX R11, R19, R8, R14, PT ;  /* 0x00000008130b7246 */ /* 0x001fca000380010e */
[----:B------:R-:W-:Y:S01]  /*06f0*/  STS [R6+0x80], R11 ;  /* 0x0000800b06007388 */ /* 0x000fe20000000800 */
[----:B-1----:R-:W-:-:S05]  /*0700*/  VIADDMNMX R9, R17, R8, R12, PT ;  /* 0x0000000811097246 */ /* 0x002fca000380010c */
[----:B------:R-:W-:Y:S01]  /*0710*/  STS [R6], R9 ;  /* 0x0000000906007388 */ /* 0x000fe20000000800 */
[-C--:B--2---:R-:W-:Y:S02]  /*0720*/  VIADDMNMX R13, R17, R10.reuse, R13, PT ;  /* 0x0000000a110d7246 */ /* 0x084fe4000380010d */
[----:B---3--:R-:W-:-:S03]  /*0730*/  VIADDMNMX R19, R19, R10, R16, PT ;  /* 0x0000000a13137246 */ /* 0x008fc60003800110 */
[----:B------:R-:W-:Y:S04]  /*0740*/  STS [R6+0x2000], R13 ;  /* 0x0020000d06007388 */ /* 0x000fe80000000800 */
[----:B------:R-:W-:Y:S01]  /*0750*/  STS [R6+0x2080], R19 ;  /* 0x0020801306007388 */ /* 0x000fe20000000800 */
[----:B------:R-:W-:Y:S06]  /*0760*/  BAR.SYNC.DEFER_BLOCKING 0x0 ;  /* 0x0000000000007b1d */ /* 0x000fec0000010000 */
[----:B------:R-:W-:Y:S04]  /*0770*/  LDS R8, [R0+-0x1ff4] ;  /* 0xffe00c0000087984 */ /* 0x000fe80000000800 */
[----:B------:R-:W-:Y:S04]  /*0780*/  LDS R15, [R7+-0xd00] ;  /* 0xfff30000070f7984 */ /* 0x000fe80000000800 */
[----:B------:R-:W0:Y:S04]  /*0790*/  LDS R12, [R6] ;  /* 0x00000000060c7984 */ /* 0x000e280000000800 */
[----:B------:R-:W-:Y:S04]  /*07a0*/  LDS R17, [R7+-0xc80] ;  /* 0xfff3800007117984 */ /* 0x000fe80000000800 */
[----:B------:R-:W1:Y:S04]  /*07b0*/  LDS R14, [R6+0x80] ;  /* 0x00008000060e7984 */ /* 0x000e680000000800 */
[----:B------:R-:W-:Y:S04]  /*07c0*/  LDS R10, [R0+0xc] ;  /* 0x00000c00000a7984 */ /* 0x000fe80000000800 */
[----:B------:R-:W2:Y:S04]  /*07d0*/  LDS R16, [R6+0x2000] ;  /* 0x0020000006107984 */ /* 0x000ea80000000800 */
[----:B------:R-:W3:Y:S01]  /*07e0*/  LDS R18, [R6+0x2080] ;  /* 0x0020800006127984 */ /* 0x000ee20000000800 */
[----:B0-----:R-:W-:-:S05]  /*07f0*/  VIADDMNMX R9, R15, R8, R12, PT ;  /* 0x000000080f097246 */ /* 0x001fca000380010c */
[----:B------:R-:W-:Y:S01]  /*0800*/  STS [R6], R9 ;  /* 0x0000000906007388 */ /* 0x000fe20000000800 */
[----:B-1----:R-:W-:-:S05]  /*0810*/  VIADDMNMX R11, R17, R8, R14, PT ;  /* 0x00000008110b7246 */ /* 0x002fca000380010e */
[----:B------:R-:W-:Y:S01]  /*0820*/  STS [R6+0x80], R11 ;  /* 0x0000800b06007388 */ /* 0x000fe20000000800 */
        /* <DEDUP_REMOVED lines=210> */
[----:B------:R-:W-:Y:S04]  /*1550*/  LDS R13, [R7] ;  /* 0x00000000070d7984 */ /* 0x000fe80000000800 */
[----:B------:R-:W0:Y:S04]  /*1560*/  LDS R12, [R6] ;  /* 0x00000000060c7984 */ /* 0x000e280000000800 */
[----:B------:R-:W-:Y:S04]  /*1570*/  LDS R19, [R7+0x80] ;  /* 0x0000800007137984 */ /* 0x000fe80000000800 */
        /* <DEDUP_REMOVED lines=14> */
[----:B------:R-:W-:Y:S04]  /*1660*/  LDS R15, [R7+0x100] ;  /* 0x00010000070f7984 */ /* 0x000fe80000000800 */
        /* <DEDUP_REMOVED lines=239> */
[----:B------:R1:W-:Y:S04]  /*2560*/  LDS R17, [R7+0xf80] ;  /* 0x000f800007117984 */ /* 0x0003e80000000800 */
[----:B------:R-:W2:Y:S04]  /*2570*/  LDS R14, [R6+0x80] ;  /* 0x00008000060e7984 */ /* 0x000ea80000000800 */
[----:B------:R3:W-:Y:S01]  /*2580*/  LDS R10, [R0+0x7c] ;  /* 0x00007c00000a7984 */ /* 0x0007e20000000800 */
[----:B-1----:R-:W-:-:S03]  /*2590*/  VIADD R7, R7, 0x2000 ;  /* 0x0000200007077836 */ /* 0x002fc60000000000 */
[----:B------:R-:W1:Y:S04]  /*25a0*/  LDS R16, [R6+0x2000] ;  /* 0x0020000006107984 */ /* 0x000e680000000800 */
[----:B------:R-:W4:Y:S01]  /*25b0*/  LDS R18, [R6+0x2080] ;  /* 0x0020800006127984 */ /* 0x000f220000000800 */
[----:B---3--:R-:W-:Y:S01]  /*25c0*/  VIADD R0, R0, 0x80 ;  /* 0x0000008000007836 */ /* 0x008fe20000000000 */
[----:B0-----:R-:W-:-:S05]  /*25d0*/  VIADDMNMX R9, R15, R8, R12, PT ;  /* 0x000000080f097246 */ /* 0x001fca000380010c */
[----:B------:R0:W-:Y:S01]  /*25e0*/  STS [R6], R9 ;  /* 0x0000000906007388 */ /* 0x0001e20000000800 */
[----:B--2---:R-:W-:-:S05]  /*25f0*/  VIADDMNMX R11, R17, R8, R14, PT ;  /* 0x00000008110b7246 */ /* 0x004fca000380010e */
[----:B------:R0:W-:Y:S01]  /*2600*/  STS [R6+0x80], R11 ;  /* 0x0000800b06007388 */ /* 0x0001e20000000800 */
[-C--:B-1----:R-:W-:Y:S02]  /*2610*/  VIADDMNMX R15, R15, R10.reuse, R16, PT ;  /* 0x0000000a0f0f7246 */ /* 0x082fe40003800110 */
[----:B----4-:R-:W-:-:S03]  /*2620*/  VIADDMNMX R17, R17, R10, R18, PT ;  /* 0x0000000a11117246 */ /* 0x010fc60003800112 */
[----:B------:R0:W-:Y:S04]  /*2630*/  STS [R6+0x2000], R15 ;  /* 0x0020000f06007388 */ /* 0x0001e80000000800 */
[----:B------:R0:W-:Y:S01]  /*2640*/  STS [R6+0x2080], R17 ;  /* 0x0020801106007388 */ /* 0x0001e20000000800 */
[----:B------:R-:W-:Y:S06]  /*2650*/  BAR.SYNC.DEFER_BLOCKING 0x0 ;  /* 0x0000000000007b1d */ /* 0x000fec0000010000 */
[----:B------:R-:W-:Y:S05]  /*2660*/  BRA.U UP0, `(.L_x_4) ;  /* 0xffffffdd006c7547 */ /* 0x000fea000b83ffff */
[----:B------:R-:W1:Y:S04]  /*2670*/  LDS R7, [R6] ;  /* 0x0000000006077984 */ /* 0x000e680000000800 */
[----:B0-----:R-:W0:Y:S04]  /*2680*/  LDS R9, [R6+0x80] ;  /* 0x0000800006097984 */ /* 0x001e280000000800 */
[----:B------:R-:W2:Y:S04]  /*2690*/  LDS R13, [R6+0x2080] ;  /* 0x00208000060d7984 */ /* 0x000ea80000000800 */
[----:B------:R-:W3:Y:S04]  /*26a0*/  LDS R11, [R6+0x2000] ;  /* 0x00200000060b7984 */ /* 0x000ee80000000800 */
[----:B-1----:R-:W-:Y:S04]  /*26b0*/  STG.E desc[UR8][R2.64], R7 ;  /* 0x0000000702007986 */ /* 0x002fe8000c101908 */
[----:B0-----:R-:W-:Y:S04]  /*26c0*/  STG.E desc[UR8][R2.64+0x80], R9 ;  /* 0x0000800902007986 */ /* 0x001fe8000c101908 */
[----:B--2---:R-:W-:Y:S04]  /*26d0*/  STG.E desc[UR8][R4.64+0x80], R13 ;  /* 0x0000800d04007986 */ /* 0x004fe8000c101908 */
[----:B---3--:R-:W-:Y:S01]  /*26e0*/  STG.E desc[UR8][R4.64], R11 ;  /* 0x0000000b04007986 */ /* 0x008fe2000c101908 */
[----:B------:R-:W-:Y:S05]  /*26f0*/  EXIT ;  /* 0x000000000000794d */ /* 0x000fea0003800000 */
.L_x_5:
        /* <DEDUP_REMOVED lines=16> */
.L_x_10:


//--------------------- .text._Z13kernel_phase1Piii --------------------------
	.section	.text._Z13kernel_phase1Piii,"ax",@progbits
	.align	128
        .global         _Z13kernel_phase1Piii
        .type           _Z13kernel_phase1Piii,@function
        .size           _Z13kernel_phase1Piii,(.L_x_11 - _Z13kernel_phase1Piii)
        .other          _Z13kernel_phase1Piii,@"STO_CUDA_ENTRY STV_DEFAULT"
_Z13kernel_phase1Piii:
.text._Z13kernel_phase1Piii:
[----:B------:R-:W-:Y:S01]  /*0000*/  LDC R1, c[0x0][0x37c] ;  /* 0x0000df00ff017b82 */ /* 0x000fe20000000800 */
[----:B------:R-:W0:Y:S07]  /*0010*/  S2R R8, SR_TID.Y ;  /* 0x0000000000087919 */ /* 0x000e2e0000002200 */
[----:B------:R-:W1:Y:S01]  /*0020*/  LDC.64 R10, c[0x0][0x388] ;  /* 0x0000e200ff0a7b82 */ /* 0x000e620000000a00 */
[----:B------:R-:W2:Y:S01]  /*0030*/  LDCU.64 UR6, c[0x0][0x358] ;  /* 0x00006b00ff0677ac */ /* 0x000ea20008000a00 */
[----:B------:R-:W3:Y:S06]  /*0040*/  S2R R6, SR_TID.X ;  /* 0x0000000000067919 */ /* 0x000eec0000002100 */
[----:B------:R-:W4:Y:S01]  /*0050*/  LDC.64 R4, c[0x0][0x380] ;  /* 0x0000e000ff047b82 */ /* 0x000f220000000a00 */
[----:B-1----:R-:W-:-:S05]  /*0060*/  IMAD.SHL.U32 R2, R10, 0x40, RZ ;  /* 0x000000400a027824 */ /* 0x002fca00078e00ff */
[--C-:B------:R-:W-:Y:S01]  /*0070*/  SHF.R.S32.HI R3, RZ, 0x1f, R2.reuse ;  /* 0x0000001fff037819 */ /* 0x100fe20000011402 */
[-C--:B0-----:R-:W-:Y:S02]  /*0080*/  IMAD R7, R8, R11.reuse, RZ ;  /* 0x0000000b08077224 */ /* 0x081fe400078e02ff */
[----:B------:R-:W-:-:S04]  /*0090*/  IMAD.WIDE R2, R2, R11, R2 ;  /* 0x0000000b02027225 */ /* 0x000fc800078e0202 */
[--C-:B------:R-:W-:Y:S01]  /*00a0*/  IMAD R9, R11, 0x20, R7.reuse ;  /* 0x000000200b097824 */ /* 0x100fe200078e0207 */
[--C-:B------:R-:W-:Y:S02]  /*00b0*/  SHF.R.S32.HI R11, RZ, 0x1f, R7.reuse ;  /* 0x0000001fff0b7819 */ /* 0x100fe40000011407 */
[CC--:B---3--:R-:W-:Y:S02]  /*00c0*/  IADD3 R7, P0, P1, R6.reuse, R2.reuse, R7 ;  /* 0x0000000206077210 */ /* 0x0c8fe4000791e007 */
[--C-:B------:R-:W-:Y:S02]  /*00d0*/  SHF.R.S32.HI R13, RZ, 0x1f, R9.reuse ;  /* 0x0000001fff0d7819 */ /* 0x100fe40000011409 */
[----:B------:R-:W-:Y:S02]  /*00e0*/  IADD3 R9, P2, P3, R6, R2, R9 ;  /* 0x0000000206097210 */ /* 0x000fe40007b5e009 */
[----:B------:R-:W-:Y:S02]  /*00f0*/  IADD3.X R10, PT, PT, RZ, R3, R11, P0, P1 ;  /* 0x00000003ff0a7210 */ /* 0x000fe400007e240b */
[----:B----4-:R-:W-:-:S02]  /*0100*/  LEA R2, P0, R7, R4, 0x2 ;  /* 0x0000000407027211 */ /* 0x010fc400078010ff */
[----:B------:R-:W-:Y:S02]  /*0110*/  IADD3.X R0, PT, PT, RZ, R3, R13, P2, P3 ;  /* 0x00000003ff007210 */ /* 0x000fe400017e640d */
[----:B------:R-:W-:Y:S02]  /*0120*/  LEA R4, P1, R9, R4, 0x2 ;  /* 0x0000000409047211 */ /* 0x000fe400078210ff */
[-C--:B------:R-:W-:Y:S02]  /*0130*/  LEA.HI.X R3, R7, R5.reuse, R10, 0x2, P0 ;  /* 0x0000000507037211 */ /* 0x080fe400000f140a */
[----:B------:R-:W-:-:S03]  /*0140*/  LEA.HI.X R5, R9, R5, R0, 0x2, P1 ;  /* 0x0000000509057211 */ /* 0x000fc600008f1400 */
[----:B--2---:R-:W2:Y:S04]  /*0150*/  LDG.E R9, desc[UR6][R2.64] ;  /* 0x0000000602097981 */ /* 0x004ea8000c1e1900 */
[----:B------:R-:W3:Y:S04]  /*0160*/  LDG.E R13, desc[UR6][R2.64+0x80] ;  /* 0x00008006020d7981 */ /* 0x000ee8000c1e1900 */
[----:B------:R-:W4:Y:S04]  /*0170*/  LDG.E R15, desc[UR6][R4.64] ;  /* 0x00000006040f7981 */ /* 0x000f28000c1e1900 */
[----:B------:R-:W5:Y:S01]  /*0180*/  LDG.E R17, desc[UR6][R4.64+0x80] ;  /* 0x0000800604117981 */ /* 0x000f62000c1e1900 */
[----:B------:R-:W-:Y:S01]  /*0190*/  MOV R0, 0x400 ;  /* 0x0000040000007802 */ /* 0x000fe20000000f00 */
[----:B------:R-:W-:Y:S01]  /*01a0*/  UMOV UR4, 0x2080 ;  /* 0x0000208000047882 */ /* 0x000fe20000000000 */
[----:B------:R-:W0:Y:S02]  /*01b0*/  S2R R7, SR_CgaCtaId ;  /* 0x0000000000077919 */ /* 0x000e240000008800 */
[----:B0-----:R-:W-:-:S05]  /*01c0*/  LEA R7, R7, R0, 0x18 ;  /* 0x0000000007077211 */ /* 0x001fca00078ec0ff */
[--C-:B------:R-:W-:Y:S02]  /*01d0*/  IMAD R11, R8, 0x104, R7.reuse ;  /* 0x00000104080b7824 */ /* 0x100fe400078e0207 */
[C---:B------:R-:W-:Y:S02]  /*01e0*/  IMAD R7, R6.reuse, 0x4, R7 ;  /* 0x0000000406077824 */ /* 0x040fe400078e0207 */
[----:B------:R-:W-:Y:S02]  /*01f0*/  IMAD R0, R6, 0x4, R11 ;  /* 0x0000000406007824 */ /* 0x000fe400078e020b */
[----:B------:R-:W-:Y:S02]  /*0200*/  VIADD R6, R11, 0x20fc ;  /* 0x000020fc0b067836 */ /* 0x000fe40000000000 */
[----:B------:R-:W-:Y:S01]  /*0210*/  VIADD R7, R7, 0x1040 ;  /* 0x0000104007077836 */ /* 0x000fe20000000000 */
[----:B--2---:R0:W-:Y:S04]  /*0220*/  STS [R0], R9 ;  /* 0x0000000900007388 */ /* 0x0041e80000000800 */
[----:B---3--:R0:W-:Y:S04]  /*0230*/  STS [R0+0x80], R13 ;  /* 0x0000800d00007388 */ /* 0x0081e80000000800 */
[----:B----4-:R0:W-:Y:S04]  /*0240*/  STS [R0+0x2080], R15 ;  /* 0x0020800f00007388 */ /* 0x0101e80000000800 */
[----:B-----5:R0:W-:Y:S01]  /*0250*/  STS [R0+0x2100], R17 ;  /* 0x0021001100007388 */ /* 0x0201e20000000800 */
[----:B------:R-:W-:Y:S06]  /*0260*/  BAR.SYNC.DEFER_BLOCKING 0x0 ;  /* 0x0000000000007b1d */ /* 0x000fec0000010000 */
.L_x_6:
[----:B------:R-:W-:Y:S01]  /*0270*/  LDS R10, [R7+-0x1040] ;  /* 0xffefc000070a7984 */ /* 0x000fe20000000800 */
[----:B------:R-:W-:-:S03]  /*0280*/  UIADD3 UR4, UPT, UPT, UR4, 0x80, URZ ;  /* 0x0000008004047890 */ /* 0x000fc6000fffe0ff */
[----:B0--3--:R-:W-:Y:S01]  /*0290*/  LDS R9, [R6+-0x7c] ;  /* 0xffff840006097984 */ /* 0x009fe20000000800 */
[----:B------:R-:W-:-:S03]  /*02a0*/  UISETP.NE.AND UP0, UPT, UR4, 0x2180, UPT ;  /* 0x000021800400788c */ /* 0x000fc6000bf05270 */
[----:B------:R-:W0:Y:S04]  /*02b0*/  LDS R14, [R0+0x2080] ;  /* 0x00208000000e7984 */ /* 0x000e280000000800 */
[----:B------:R-:W-:Y:S04]  /*02c0*/  LDS R8, [R6+-0x20fc] ;  /* 0xffdf040006087984 */ /* 0x000fe80000000800 */
        /* <DEDUP_REMOVED lines=52> */
[----:B------:R-:W-:Y:S04]  /*0610*/  LDS R10, [R6+-0x70] ;  /* 0xffff9000060a7984 */ /* 0x000fe80000000800 */
        /* <DEDUP_REMOVED lines=475> */
[----:B------:R3:W-:Y:S01]  /*23d0*/  LDS R10, [R6] ;  /* 0x00000000060a7984 */ /* 0x0007e20000000800 */
        /* <DEDUP_REMOVED lines=14> */
[----:B------:R-:W0:Y:S04]  /*24c0*/  LDS R7, [R0] ;  /* 0x0000000000077984 */ /* 0x000e280000000800 */
[----:B---3--:R-:W1:Y:S04]  /*24d0*/  LDS R9, [R0+0x80] ;  /* 0x0000800000097984 */ /* 0x008e680000000800 */
[----:B------:R-:W2:Y:S04]  /*24e0*/  LDS R13, [R0+0x2100] ;  /* 0x00210000000d7984 */ /* 0x000ea80000000800 */
[----:B------:R-:W3:Y:S04]  /*24f0*/  LDS R11, [R0+0x2080] ;  /* 0x00208000000b7984 */ /* 0x000ee80000000800 */
[----:B0-----:R-:W-:Y:S04]  /*2500*/  STG.E desc[UR6][R2.64], R7 ;  /* 0x0000000702007986 */ /* 0x001fe8000c101906 */
[----:B-1----:R-:W-:Y:S04]  /*2510*/  STG.E desc[UR6][R2.64+0x80], R9 ;  /* 0x0000800902007986 */ /* 0x002fe8000c101906 */
[----:B--2---:R-:W-:Y:S04]  /*2520*/  STG.E desc[UR6][R4.64+0x80], R13 ;  /* 0x0000800d04007986 */ /* 0x004fe8000c101906 */
[----:B---3--:R-:W-:Y:S01]  /*2530*/  STG.E desc[UR6][R4.64], R11 ;  /* 0x0000000b04007986 */ /* 0x008fe2000c101906 */
[----:B------:R-:W-:Y:S05]  /*2540*/  EXIT ;  /* 0x000000000000794d */ /* 0x000fea0003800000 */
.L_x_7:
        /* <DEDUP_REMOVED lines=11> */
.L_x_11:


//--------------------- .nv.shared._Z13kernel_phase3Piiii --------------------------
	.section	.nv.shared._Z13kernel_phase3Piiii,"aw",@nobits
	.sectionflags	@""
	.align	4
.nv.shared._Z13kernel_phase3Piiii:
	.zero		33792


//--------------------- .nv.shared.reserved.0     --------------------------
	.section	.nv.shared.reserved.0,"aw",@nobits
	.weak		__nv_reservedSMEM_offset_0_alias
	.size		__nv_reservedSMEM_offset_0_alias, 0, 64
	.other		__nv_reservedSMEM_offset_0_alias,@"STO_CUDA_RESERVED_SHARED STV_DEFAULT"
__nv_reservedSMEM_offset_0_alias:
	.zero		0
	.zero		64


//--------------------- .nv.shared._Z17kernel_phase2_colPiiiii --------------------------
	.section	.nv.shared._Z17kernel_phase2_colPiiiii,"aw",@nobits
	.sectionflags	@""
	.align	4
.nv.shared._Z17kernel_phase2_colPiiiii:
	.zero		33792


//--------------------- .nv.shared._Z17kernel_phase2_rowPiii --------------------------
	.section	.nv.shared._Z17kernel_phase2_rowPiii,"aw",@nobits
	.sectionflags	@""
	.align	4
.nv.shared._Z17kernel_phase2_rowPiii:
	.zero		33792


//--------------------- .nv.shared._Z13kernel_phase1Piii --------------------------
	.section	.nv.shared._Z13kernel_phase1Piii,"aw",@nobits
	.sectionflags	@""
	.align	4
.nv.shared._Z13kernel_phase1Piii:
	.zero		17664


//--------------------- .nv.constant0._Z13kernel_phase3Piiii --------------------------
	.section	.nv.constant0._Z13kernel_phase3Piiii,"a",@progbits
	.sectionflags	@""
	.align	4
.nv.constant0._Z13kernel_phase3Piiii:
	.zero		916


//--------------------- .nv.constant0._Z17kernel_phase2_colPiiiii --------------------------
	.section	.nv.constant0._Z17kernel_phase2_colPiiiii,"a",@progbits
	.sectionflags	@""
	.align	4
.nv.constant0._Z17kernel_phase2_colPiiiii:
	.zero		920


//--------------------- .nv.constant0._Z17kernel_phase2_rowPiii --------------------------
	.section	.nv.constant0._Z17kernel_phase2_rowPiii,"a",@progbits
	.sectionflags	@""
	.align	4
.nv.constant0._Z17kernel_phase2_rowPiii:
	.zero		912


//--------------------- .nv.constant0._Z13kernel_phase1Piii --------------------------
	.section	.nv.constant0._Z13kernel_phase1Piii,"a",@progbits
	.sectionflags	@""
	.align	4
.nv.constant0._Z13kernel_phase1Piii:
	.zero		912


//--------------------- SYMBOLS --------------------------

	.type		.nv.reservedSmem.offset0,@object
	.size		.nv.reservedSmem.offset0,0x4
	.type		.nv.reservedSmem.cap,@object
	.size		.nv.reservedSmem.cap,0x4
